// auto-generated by cutlass_sweep.fmha — config: {"arch": "sm_90", "direction": "fwd", "dtype": "fp16", "head_dim": 128, "mask": "residual", "schedule": "tma", "tile_kv": 64, "tile_q": 64}
#include "cutlass/cutlass.h"
#include "cute/tensor.hpp"
#include "cutlass/device_kernel.h"
#include "cutlass/kernel_hardware_info.h"
#include "88_hopper_fmha/collective/fmha_fusion.hpp"
#include "88_hopper_fmha/kernel/fmha_kernel_builder.hpp"

using namespace cute;
using Element = cutlass::half_t;
using TileShape = Shape<_64, _64, _128>;
using StrideQ = cute::tuple<int, _1, cute::tuple<int, int>>;
using StrideK = cute::tuple<int, _1, cute::tuple<int, int>>;
using StrideV = cute::tuple<int, cute::_1, cute::tuple<int, int>>;

using Kernel = typename cutlass::fmha::kernel::FmhaBuilder<
    Element, float, float,
    TileShape, StrideQ, StrideK, StrideV,
    cutlass::fmha::collective::ResidualFusion,
    cutlass::gemm::KernelTma
  >::Kernel;

auto* _anchor = &cutlass::device_kernel<Kernel>;


// ===== COMPILED SASS (sm_90a) =====

	.target	sm_90a

	.elftype	@"ET_EXEC"


//--------------------- .note.nv.tkinfo           --------------------------
	.section	.note.nv.tkinfo,"",@"SHT_NOTE"
	.sectionflags	@"SHF_NOTE_NV_TKINFO"
	.tkinfo
        /*0018*/ 	.word	0x00000002
        /*0030*/ 	.string	""
        /*0030*/ 	.string	"ptxas"
        /*0030*/ 	.string	"Cuda compilation tools, release 13.0, V13.0.88"
        /*0030*/ 	.string	"Build cuda_13.0.r13.0/compiler.36424714_0"
        /*0030*/ 	.string	"-arch sm_90a -m 64 "



//--------------------- .note.nv.cuinfo           --------------------------
	.section	.note.nv.cuinfo,"",@"SHT_NOTE"
	.sectionflags	@"SHF_NOTE_NV_CUINFO"
        /*0018*/ 	.short	0x0002
        /*001a*/ 	.short	0x005a
        /*001c*/ 	.short	0x0082
	.zero		2


//--------------------- .nv.info                  --------------------------
	.section	.nv.info,"",@"SHT_CUDA_INFO"
	.align	4


	//----- nvinfo : EIATTR_REGCOUNT
	.align		4
        /*0000*/ 	.byte	0x04, 0x2f
        /*0002*/ 	.short	(.L_16 - .L_15)
	.align		4
.L_15:
        /*0004*/ 	.word	index@(_ZN7cutlass13device_kernelINS_4fmha6kernel13FmhaKernelTmaINS1_10collective15FmhaMainloopTmaINS_6half_tEfN4cute5tupleIJNS7_1CILi64EEESA_NS9_ILi128EEEEEENS4_14ResidualFusionEJEEENS4_15FmhaFwdEpilogueIS6_fNS8_IJSA_SB_SA_EEEEEJEEEEEvNT_6ParamsE)
        /*0008*/ 	.word	0x00000080


	//----- nvinfo : EIATTR_FRAME_SIZE
	.align		4
.L_16:
        /*000c*/ 	.byte	0x04, 0x11
        /*000e*/ 	.short	(.L_18 - .L_17)
	.align		4
.L_17:
        /*0010*/ 	.word	index@($__internal_0_$__cuda_sm20_rcp_rn_f32_slowpath)
        /*0014*/ 	.word	0x00000000


	//----- nvinfo : EIATTR_FRAME_SIZE
	.align		4
.L_18:
        /*0018*/ 	.byte	0x04, 0x11
        /*001a*/ 	.short	(.L_20 - .L_19)
	.align		4
.L_19:
        /*001c*/ 	.word	index@(_ZN7cutlass13device_kernelINS_4fmha6kernel13FmhaKernelTmaINS1_10collective15FmhaMainloopTmaINS_6half_tEfN4cute5tupleIJNS7_1CILi64EEESA_NS9_ILi128EEEEEENS4_14ResidualFusionEJEEENS4_15FmhaFwdEpilogueIS6_fNS8_IJSA_SB_SA_EEEEEJEEEEEvNT_6ParamsE)
        /*0020*/ 	.word	0x00000000


	//----- nvinfo : EIATTR_MIN_STACK_SIZE
	.align		4
.L_20:
        /*0024*/ 	.byte	0x04, 0x12
        /*0026*/ 	.short	(.L_22 - .L_21)
	.align		4
.L_21:
        /*0028*/ 	.word	index@(_ZN7cutlass13device_kernelINS_4fmha6kernel13FmhaKernelTmaINS1_10collective15FmhaMainloopTmaINS_6half_tEfN4cute5tupleIJNS7_1CILi64EEESA_NS9_ILi128EEEEEENS4_14ResidualFusionEJEEENS4_15FmhaFwdEpilogueIS6_fNS8_IJSA_SB_SA_EEEEEJEEEEEvNT_6ParamsE)
        /*002c*/ 	.word	0x00000000
.L_22:


//--------------------- .nv.compat                --------------------------
	.section	.nv.compat,"",@"SHT_CUDA_COMPAT_INFO"
	.align	4
        /*0000*/ 	.byte	0x02, 0x09, 0x01, 0x00, 0x02, 0x02, 0x04, 0x00, 0x02, 0x05, 0x05, 0x00, 0x03, 0x07, 0x01, 0x01
        /*0010*/ 	.byte	0x02, 0x03, 0x01, 0x00, 0x02, 0x06, 0x01, 0x00, 0x04, 0x0b, 0x08, 0x00, 0x00, 0x00, 0x00, 0x00
        /*0020*/ 	.byte	0x00, 0x00, 0x00, 0x00


//--------------------- .nv.info._ZN7cutlass13device_kernelINS_4fmha6kernel13FmhaKernelTmaINS1_10collective15FmhaMainloopTmaINS_6half_tEfN4cute5tupleIJNS7_1CILi64EEESA_NS9_ILi128EEEEEENS4_14ResidualFusionEJEEENS4_15FmhaFwdEpilogueIS6_fNS8_IJSA_SB_SA_EEEEEJEEEEEvNT_6ParamsE --------------------------
	.section	.nv.info._ZN7cutlass13device_kernelINS_4fmha6kernel13FmhaKernelTmaINS1_10collective15FmhaMainloopTmaINS_6half_tEfN4cute5tupleIJNS7_1CILi64EEESA_NS9_ILi128EEEEEENS4_14ResidualFusionEJEEENS4_15FmhaFwdEpilogueIS6_fNS8_IJSA_SB_SA_EEEEEJEEEEEvNT_6ParamsE,"",@"SHT_CUDA_INFO"
	.sectionflags	@""
	.align	4


	//----- nvinfo : EIATTR_CUDA_API_VERSION
	.align		4
        /*0000*/ 	.byte	0x04, 0x37
        /*0002*/ 	.short	(.L_24 - .L_23)
.L_23:
        /*0004*/ 	.word	0x00000082


	//----- nvinfo : EIATTR_KPARAM_INFO
	.align		4
.L_24:
        /*0008*/ 	.byte	0x04, 0x17
        /*000a*/ 	.short	(.L_26 - .L_25)
.L_25:
        /*000c*/ 	.word	0x00000000
        /*0010*/ 	.short	0x0000
        /*0012*/ 	.short	0x0070
        /*0014*/ 	.byte	0x00, 0xf0, 0x01, 0x20


	//----- nvinfo : EIATTR_SPARSE_MMA_MASK
	.align		4
.L_26:
        /*0018*/ 	.byte	0x03, 0x50
        /*001a*/ 	.short	0x0000


	//----- nvinfo : EIATTR_MAXREG_COUNT
	.align		4
        /*001c*/ 	.byte	0x03, 0x1b
        /*001e*/ 	.short	0x00ff


	//----- nvinfo : EIATTR_NUM_BARRIERS
	.align		4
        /*0020*/ 	.byte	0x02, 0x4c
        /*0022*/ 	.byte	0x02
	.zero		1


	//----- nvinfo : EIATTR_EXTERNS
	.align		4
        /*0024*/ 	.byte	0x04, 0x0f
        /*0026*/ 	.short	(.L_28 - .L_27)


	//   ....[0]....
	.align		4
.L_27:
        /*0028*/ 	.word	index@(__assertfail)


	//----- nvinfo : EIATTR_MERCURY_ISA_VERSION
	.align		4
.L_28:
        /*002c*/ 	.byte	0x03, 0x5f
        /*002e*/ 	.short	0x0101


	//----- nvinfo : EIATTR_COOP_GROUP_MASK_REGIDS
	.align		4
        /*0030*/ 	.byte	0x04, 0x29
        /*0032*/ 	.short	(.L_30 - .L_29)


	//   ....[0]....
.L_29:
        /*0034*/ 	.word	0xffffffff


	//   ....[1]....
        /*0038*/ 	.word	0xffffffff


	//   ....[2]....
        /*003c*/ 	.word	0xffffffff


	//   ....[3]....
        /*0040*/ 	.word	0xffffffff


	//   ....[4]....
        /*0044*/ 	.word	0xffffffff


	//   ....[5]....
        /*0048*/ 	.word	0xffffffff


	//   ....[6]....
        /*004c*/ 	.word	0xffffffff


	//   ....[7]....
        /*0050*/ 	.word	0xffffffff


	//   ....[8]....
        /*0054*/ 	.word	0xffffffff


	//   ....[9]....
        /*0058*/ 	.word	0xffffffff


	//   ....[10]....
        /*005c*/ 	.word	0xffffffff


	//   ....[11]....
        /*0060*/ 	.word	0xffffffff


	//   ....[12]....
        /*0064*/ 	.word	0xffffffff


	//   ....[13]....
        /*0068*/ 	.word	0xffffffff


	//   ....[14]....
        /*006c*/ 	.word	0xffffffff


	//   ....[15]....
        /*0070*/ 	.word	0xffffffff


	//   ....[16]....
        /*0074*/ 	.word	0xffffffff


	//   ....[17]....
        /*0078*/ 	.word	0xffffffff


	//   ....[18]....
        /*007c*/ 	.word	0xffffffff


	//   ....[19]....
        /*0080*/ 	.word	0xffffffff


	//   ....[20]....
        /*0084*/ 	.word	0xffffffff


	//----- nvinfo : EIATTR_COOP_GROUP_INSTR_OFFSETS
	.align		4
.L_30:
        /*0088*/ 	.byte	0x04, 0x28
        /*008a*/ 	.short	(.L_32 - .L_31)


	//   ....[0]....
.L_31:
        /*008c*/ 	.word	0x00000050


	//   ....[1]....
        /*0090*/ 	.word	0x00000140


	//   ....[2]....
        /*0094*/ 	.word	0x00000270


	//   ....[3]....
        /*0098*/ 	.word	0x00000410


	//   ....[4]....
        /*009c*/ 	.word	0x000005b0


	//   ....[5]....
        /*00a0*/ 	.word	0x00001fa0


	//   ....[6]....
        /*00a4*/ 	.word	0x00001fb0


	//   ....[7]....
        /*00a8*/ 	.word	0x00001fe0


	//   ....[8]....
        /*00ac*/ 	.word	0x00001ff0


	//   ....[9]....
        /*00b0*/ 	.word	0x00003920


	//   ....[10]....
        /*00b4*/ 	.word	0x00003950


	//   ....[11]....
        /*00b8*/ 	.word	0x00003970


	//   ....[12]....
        /*00bc*/ 	.word	0x000039a0


	//   ....[13]....
        /*00c0*/ 	.word	0x00005f10


	//   ....[14]....
        /*00c4*/ 	.word	0x00005f30


	//   ....[15]....
        /*00c8*/ 	.word	0x00005f70


	//   ....[16]....
        /*00cc*/ 	.word	0x00005f80


	//   ....[17]....
        /*00d0*/ 	.word	0x00007820


	//   ....[18]....
        /*00d4*/ 	.word	0x00007860


	//   ....[19]....
        /*00d8*/ 	.word	0x000078a0


	//   ....[20]....
        /*00dc*/ 	.word	0x000078c0


	//----- nvinfo : EIATTR_SYSCALL_OFFSETS
	.align		4
.L_32:
        /*00e0*/ 	.byte	0x04, 0x46
        /*00e2*/ 	.short	(.L_34 - .L_33)


	//   ....[0]....
.L_33:
        /*00e4*/ 	.word	0x000083e0


	//   ....[1]....
        /*00e8*/ 	.word	0x00008500


	//----- nvinfo : EIATTR_MBARRIER_INSTR_OFFSETS
	.align		4
.L_34:
        /*00ec*/ 	.byte	0x04, 0x39
        /*00ee*/ 	.short	(.L_36 - .L_35)


	//   ....[0]....
.L_35:
        /*00f0*/ 	.word	0x00000240
        /*00f4*/ 	.word	0x000000ff
        /*00f8*/ 	.word	0x00014040
        /*00fc*/ 	.short	0x0100
        /*00fe*/ 	.byte	0x08
	.zero		1


	//   ....[1]....
        /*0100*/ 	.word	0x00000250
        /*0104*/ 	.word	0x000000ff
        /*0108*/ 	.word	0x00014048
        /*010c*/ 	.short	0x0100
        /*010e*/ 	.byte	0x08
	.zero		1


	//   ....[2]....
        /*0110*/ 	.word	0x00000380
        /*0114*/ 	.word	0x000000ff
        /*0118*/ 	.word	0x00014000
        /*011c*/ 	.short	0x0100
        /*011e*/ 	.byte	0x08
	.zero		1


	//   ....[3]....
        /*0120*/ 	.word	0x00000390
        /*0124*/ 	.word	0x000000ff
        /*0128*/ 	.word	0x00014020
        /*012c*/ 	.short	0x0100
        /*012e*/ 	.byte	0x08
	.zero		1


	//   ....[4]....
        /*0130*/ 	.word	0x000003a0
        /*0134*/ 	.word	0x000000ff
        /*0138*/ 	.word	0x00014008
        /*013c*/ 	.short	0x0100
        /*013e*/ 	.byte	0x08
	.zero		1


	//   ....[5]....
        /*0140*/ 	.word	0x000003b0
        /*0144*/ 	.word	0x000000ff
        /*0148*/ 	.word	0x00014028
        /*014c*/ 	.short	0x0100
        /*014e*/ 	.byte	0x08
	.zero		1


	//   ....[6]....
        /*0150*/ 	.word	0x000003c0
        /*0154*/ 	.word	0x000000ff
        /*0158*/ 	.word	0x00014010
        /*015c*/ 	.short	0x0100
        /*015e*/ 	.byte	0x08
	.zero		1


	//   ....[7]....
        /*0160*/ 	.word	0x000003d0
        /*0164*/ 	.word	0x000000ff
        /*0168*/ 	.word	0x00014030
        /*016c*/ 	.short	0x0100
        /*016e*/ 	.byte	0x08
	.zero		1


	//   ....[8]....
        /*0170*/ 	.word	0x000003e0
        /*0174*/ 	.word	0x000000ff
        /*0178*/ 	.word	0x00014018
        /*017c*/ 	.short	0x0100
        /*017e*/ 	.byte	0x08
	.zero		1


	//   ....[9]....
        /*0180*/ 	.word	0x000003f0
        /*0184*/ 	.word	0x000000ff
        /*0188*/ 	.word	0x00014038
        /*018c*/ 	.short	0x0100
        /*018e*/ 	.byte	0x08
	.zero		1


	//   ....[10]....
        /*0190*/ 	.word	0x00000520
        /*0194*/ 	.word	0x000000ff
        /*0198*/ 	.word	0x00014050
        /*019c*/ 	.short	0x0100
        /*019e*/ 	.byte	0x08
	.zero		1


	//   ....[11]....
        /*01a0*/ 	.word	0x00000530
        /*01a4*/ 	.word	0x000000ff
        /*01a8*/ 	.word	0x00014070
        /*01ac*/ 	.short	0x0100
        /*01ae*/ 	.byte	0x08
	.zero		1


	//   ....[12]....
        /*01b0*/ 	.word	0x00000540
        /*01b4*/ 	.word	0x000000ff
        /*01b8*/ 	.word	0x00014058
        /*01bc*/ 	.short	0x0100
        /*01be*/ 	.byte	0x08
	.zero		1


	//   ....[13]....
        /*01c0*/ 	.word	0x00000550
        /*01c4*/ 	.word	0x000000ff
        /*01c8*/ 	.word	0x00014078
        /*01cc*/ 	.short	0x0100
        /*01ce*/ 	.byte	0x08
	.zero		1


	//   ....[14]....
        /*01d0*/ 	.word	0x00000560
        /*01d4*/ 	.word	0x000000ff
        /*01d8*/ 	.word	0x00014060
        /*01dc*/ 	.short	0x0100
        /*01de*/ 	.byte	0x08
	.zero		1


	//   ....[15]....
        /*01e0*/ 	.word	0x00000570
        /*01e4*/ 	.word	0x000000ff
        /*01e8*/ 	.word	0x00014080
        /*01ec*/ 	.short	0x0100
        /*01ee*/ 	.byte	0x08
	.zero		1


	//   ....[16]....
        /*01f0*/ 	.word	0x00000580
        /*01f4*/ 	.word	0x000000ff
        /*01f8*/ 	.word	0x00014068
        /*01fc*/ 	.short	0x0100
        /*01fe*/ 	.byte	0x08
	.zero		1


	//   ....[17]....
        /*0200*/ 	.word	0x00000590
        /*0204*/ 	.word	0x000000ff
        /*0208*/ 	.word	0x00014088
        /*020c*/ 	.short	0x0100
        /*020e*/ 	.byte	0x08
	.zero		1


	//   ....[18]....
        /*0210*/ 	.word	0x000006f0
        /*0214*/ 	.word	0x00000003
        /*0218*/ 	.word	0x00014048
        /*021c*/ 	.short	0x010a
        /*021e*/ 	.byte	0x3f
	.zero		1


	//   ....[19]....
        /*0220*/ 	.word	0x00000a10
        /*0224*/ 	.word	0x00000002
        /*0228*/ 	.word	0x00014020
        /*022c*/ 	.short	0x010a
        /*022e*/ 	.byte	0x3f
	.zero		1


	//   ....[20]....
        /*0230*/ 	.word	0x00000c30
        /*0234*/ 	.word	0x00000002
        /*0238*/ 	.word	0x00014020
        /*023c*/ 	.short	0x010a
        /*023e*/ 	.byte	0x3f
	.zero		1


	//   ....[21]....
        /*0240*/ 	.word	0x00000ec0
        /*0244*/ 	.word	0x00000003
        /*0248*/ 	.word	0x00014020
        /*024c*/ 	.short	0x010a
        /*024e*/ 	.byte	0x3f
	.zero		1


	//   ....[22]....
        /*0250*/ 	.word	0x00001140
        /*0254*/ 	.word	0x00000003
        /*0258*/ 	.word	0x00014020
        /*025c*/ 	.short	0x010a
        /*025e*/ 	.byte	0x3f
	.zero		1


	//   ....[23]....
        /*0260*/ 	.word	0x000013e0
        /*0264*/ 	.word	0x00000002
        /*0268*/ 	.word	0x00014040
        /*026c*/ 	.short	0x010a
        /*026e*/ 	.byte	0x3f
	.zero		1


	//   ....[24]....
        /*0270*/ 	.word	0x00001400
        /*0274*/ 	.word	0x00000002
        /*0278*/ 	.word	0x00014000
        /*027c*/ 	.short	0x010a
        /*027e*/ 	.byte	0x3f
	.zero		1


	//   ....[25]....
        /*0280*/ 	.word	0x00002220
        /*0284*/ 	.word	0x00000002
        /*0288*/ 	.word	0x00014008
        /*028c*/ 	.short	0x010a
        /*028e*/ 	.byte	0x3f
	.zero		1


	//   ....[26]....
        /*0290*/ 	.word	0x00003070
        /*0294*/ 	.word	0x00000058
        /*0298*/ 	.word	0x00000000
        /*029c*/ 	.short	0x0101
        /*029e*/ 	.byte	0x3f
	.zero		1


	//   ....[27]....
        /*02a0*/ 	.word	0x00003150
        /*02a4*/ 	.word	0x00000013
        /*02a8*/ 	.word	0x00014000
        /*02ac*/ 	.short	0x010a
        /*02ae*/ 	.byte	0x3f
	.zero		1


	//   ....[28]....
        /*02b0*/ 	.word	0x00003480
        /*02b4*/ 	.word	0x0000000e
        /*02b8*/ 	.word	0x00014020
        /*02bc*/ 	.short	0x010a
        /*02be*/ 	.byte	0x3f
	.zero		1


	//   ....[29]....
        /*02c0*/ 	.word	0x00003940
        /*02c4*/ 	.word	0x0000007b
        /*02c8*/ 	.word	0x00000000
        /*02cc*/ 	.short	0x0101
        /*02ce*/ 	.byte	0x3f
	.zero		1


	//   ....[30]....
        /*02d0*/ 	.word	0x00003a30
        /*02d4*/ 	.word	0x00000014
        /*02d8*/ 	.word	0x00014000
        /*02dc*/ 	.short	0x010a
        /*02de*/ 	.byte	0x3f
	.zero		1


	//   ....[31]....
        /*02e0*/ 	.word	0x00004e40
        /*02e4*/ 	.word	0x0000000c
        /*02e8*/ 	.word	0x00000000
        /*02ec*/ 	.short	0x0101
        /*02ee*/ 	.byte	0x3f
	.zero		1


	//   ....[32]....
        /*02f0*/ 	.word	0x00004ee0
        /*02f4*/ 	.word	0x0000000e
        /*02f8*/ 	.word	0x00014020
        /*02fc*/ 	.short	0x010a
        /*02fe*/ 	.byte	0x3f
	.zero		1


	//   ....[33]....
        /*0300*/ 	.word	0x00005210
        /*0304*/ 	.word	0x00000013
        /*0308*/ 	.word	0x00014000
        /*030c*/ 	.short	0x010a
        /*030e*/ 	.byte	0x3f
	.zero		1


	//   ....[34]....
        /*0310*/ 	.word	0x00005630
        /*0314*/ 	.word	0x00000012
        /*0318*/ 	.word	0x00014020
        /*031c*/ 	.short	0x010a
        /*031e*/ 	.byte	0x3f
	.zero		1


	//   ....[35]....
        /*0320*/ 	.word	0x00005f20
        /*0324*/ 	.word	0x0000007d
        /*0328*/ 	.word	0x00000000
        /*032c*/ 	.short	0x0101
        /*032e*/ 	.byte	0x3f
	.zero		1


	//   ....[36]....
        /*0330*/ 	.word	0x00006010
        /*0334*/ 	.word	0x00000016
        /*0338*/ 	.word	0x00014000
        /*033c*/ 	.short	0x010a
        /*033e*/ 	.byte	0x3f
	.zero		1


	//   ....[37]....
        /*0340*/ 	.word	0x00007430
        /*0344*/ 	.word	0x00000006
        /*0348*/ 	.word	0x00000000
        /*034c*/ 	.short	0x0101
        /*034e*/ 	.byte	0x3f
	.zero		1


	//   ....[38]....
        /*0350*/ 	.word	0x000074b0
        /*0354*/ 	.word	0x00000006
        /*0358*/ 	.word	0x00014020
        /*035c*/ 	.short	0x010a
        /*035e*/ 	.byte	0x3f
	.zero		1


	//   ....[39]....
        /*0360*/ 	.word	0x00009320
        /*0364*/ 	.word	0x00000003
        /*0368*/ 	.word	0x00014048
        /*036c*/ 	.short	0x010a
        /*036e*/ 	.byte	0x3f
	.zero		1


	//   ....[40]....
        /*0370*/ 	.word	0x00009370
        /*0374*/ 	.word	0x00000002
        /*0378*/ 	.word	0x00014020
        /*037c*/ 	.short	0x010a
        /*037e*/ 	.byte	0x3f
	.zero		1


	//   ....[41]....
        /*0380*/ 	.word	0x000093c0
        /*0384*/ 	.word	0x00000002
        /*0388*/ 	.word	0x00014020
        /*038c*/ 	.short	0x010a
        /*038e*/ 	.byte	0x3f
	.zero		1


	//   ....[42]....
        /*0390*/ 	.word	0x00009410
        /*0394*/ 	.word	0x00000003
        /*0398*/ 	.word	0x00014020
        /*039c*/ 	.short	0x010a
        /*039e*/ 	.byte	0x3f
	.zero		1


	//   ....[43]....
        /*03a0*/ 	.word	0x00009460
        /*03a4*/ 	.word	0x00000003
        /*03a8*/ 	.word	0x00014020
        /*03ac*/ 	.short	0x010a
        /*03ae*/ 	.byte	0x3f
	.zero		1


	//   ....[44]....
        /*03b0*/ 	.word	0x000094b0
        /*03b4*/ 	.word	0x00000002
        /*03b8*/ 	.word	0x00014040
        /*03bc*/ 	.short	0x010a
        /*03be*/ 	.byte	0x3f
	.zero		1


	//   ....[45]....
        /*03c0*/ 	.word	0x00009500
        /*03c4*/ 	.word	0x00000002
        /*03c8*/ 	.word	0x00014000
        /*03cc*/ 	.short	0x010a
        /*03ce*/ 	.byte	0x3f
	.zero		1


	//   ....[46]....
        /*03d0*/ 	.word	0x00009550
        /*03d4*/ 	.word	0x00000002
        /*03d8*/ 	.word	0x00014008
        /*03dc*/ 	.short	0x010a
        /*03de*/ 	.byte	0x3f
	.zero		1


	//   ....[47]....
        /*03e0*/ 	.word	0x000095a0
        /*03e4*/ 	.word	0x00000013
        /*03e8*/ 	.word	0x00014000
        /*03ec*/ 	.short	0x010a
        /*03ee*/ 	.byte	0x3f
	.zero		1


	//   ....[48]....
        /*03f0*/ 	.word	0x000095f0
        /*03f4*/ 	.word	0x0000000e
        /*03f8*/ 	.word	0x00014020
        /*03fc*/ 	.short	0x010a
        /*03fe*/ 	.byte	0x3f
	.zero		1


	//   ....[49]....
        /*0400*/ 	.word	0x00009640
        /*0404*/ 	.word	0x00000014
        /*0408*/ 	.word	0x00014000
        /*040c*/ 	.short	0x010a
        /*040e*/ 	.byte	0x3f
	.zero		1


	//   ....[50]....
        /*0410*/ 	.word	0x00009690
        /*0414*/ 	.word	0x0000000e
        /*0418*/ 	.word	0x00014020
        /*041c*/ 	.short	0x010a
        /*041e*/ 	.byte	0x3f
	.zero		1


	//   ....[51]....
        /*0420*/ 	.word	0x000096e0
        /*0424*/ 	.word	0x00000013
        /*0428*/ 	.word	0x00014000
        /*042c*/ 	.short	0x010a
        /*042e*/ 	.byte	0x3f
	.zero		1


	//   ....[52]....
        /*0430*/ 	.word	0x00009730
        /*0434*/ 	.word	0x00000012
        /*0438*/ 	.word	0x00014020
        /*043c*/ 	.short	0x010a
        /*043e*/ 	.byte	0x3f
	.zero		1


	//   ....[53]....
        /*0440*/ 	.word	0x00009780
        /*0444*/ 	.word	0x00000016
        /*0448*/ 	.word	0x00014000
        /*044c*/ 	.short	0x010a
        /*044e*/ 	.byte	0x3f
	.zero		1


	//   ....[54]....
        /*0450*/ 	.word	0x000097d0
        /*0454*/ 	.word	0x00000006
        /*0458*/ 	.word	0x00014020
        /*045c*/ 	.short	0x010a
        /*045e*/ 	.byte	0x3f
	.zero		1


	//----- nvinfo : EIATTR_NUM_MBARRIERS
	.align		4
.L_36:
        /*0460*/ 	.byte	0x03, 0x38
        /*0462*/ 	.short	0x0012


	//----- nvinfo : EIATTR_EXIT_INSTR_OFFSETS
	.align		4
        /*0464*/ 	.byte	0x04, 0x1c
        /*0466*/ 	.short	(.L_38 - .L_37)


	//   ....[0]....
.L_37:
        /*0468*/ 	.word	0x00009310


	//----- nvinfo : EIATTR_MAX_THREADS
	.align		4
.L_38:
        /*046c*/ 	.byte	0x04, 0x05
        /*046e*/ 	.short	(.L_40 - .L_39)
.L_39:
        /*0470*/ 	.word	0x00000080
        /*0474*/ 	.word	0x00000001
        /*0478*/ 	.word	0x00000001


	//----- nvinfo : EIATTR_CRS_STACK_SIZE
	.align		4
.L_40:
        /*047c*/ 	.byte	0x04, 0x1e
        /*047e*/ 	.short	(.L_42 - .L_41)
.L_41:
        /*0480*/ 	.word	0x00000000


	//----- nvinfo : EIATTR_CBANK_PARAM_SIZE
	.align		4
.L_42:
        /*0484*/ 	.byte	0x03, 0x19
        /*0486*/ 	.short	0x0870


	//----- nvinfo : EIATTR_PARAM_CBANK
	.align		4
        /*0488*/ 	.byte	0x04, 0x0a
        /*048a*/ 	.short	(.L_44 - .L_43)
	.align		4
.L_43:
        /*048c*/ 	.word	index@(.nv.constant0._ZN7cutlass13device_kernelINS_4fmha6kernel13FmhaKernelTmaINS1_10collective15FmhaMainloopTmaINS_6half_tEfN4cute5tupleIJNS7_1CILi64EEESA_NS9_ILi128EEEEEENS4_14ResidualFusionEJEEENS4_15FmhaFwdEpilogueIS6_fNS8_IJSA_SB_SA_EEEEEJEEEEEvNT_6ParamsE)
        /*0490*/ 	.short	0x0210
        /*0492*/ 	.short	0x0870


	//----- nvinfo : EIATTR_SW_WAR
	.align		4
.L_44:
        /*0494*/ 	.byte	0x04, 0x36
        /*0496*/ 	.short	(.L_46 - .L_45)
.L_45:
        /*0498*/ 	.word	0x00000008
.L_46:


//--------------------- .nv.callgraph             --------------------------
	.section	.nv.callgraph,"",@"SHT_CUDA_CALLGRAPH"
	.align	4
	.sectionentsize	8
	.align		4
        /*0000*/ 	.word	0x00000000
	.align		4
        /*0004*/ 	.word	0xffffffff
	.align		4
        /*0008*/ 	.word	index@(_ZN7cutlass13device_kernelINS_4fmha6kernel13FmhaKernelTmaINS1_10collective15FmhaMainloopTmaINS_6half_tEfN4cute5tupleIJNS7_1CILi64EEESA_NS9_ILi128EEEEEENS4_14ResidualFusionEJEEENS4_15FmhaFwdEpilogueIS6_fNS8_IJSA_SB_SA_EEEEEJEEEEEvNT_6ParamsE)
	.align		4
        /*000c*/ 	.word	index@(__assertfail)
	.align		4
        /*0010*/ 	.word	0x00000000
	.align		4
        /*0014*/ 	.word	0xfffffffe
	.align		4
        /*0018*/ 	.word	0x00000000
	.align		4
        /*001c*/ 	.word	0xfffffffd
	.align		4
        /*0020*/ 	.word	0x00000000
	.align		4
        /*0024*/ 	.word	0xfffffffc


//--------------------- .nv.constant4             --------------------------
	.section	.nv.constant4,"a",@progbits
	.align	8
	.align		8
.nv.constant4:
        /*0000*/ 	.dword	__assertfail
	.align		8
        /*0008*/ 	.dword	__unnamed_1
	.align		8
        /*0010*/ 	.dword	__unnamed_2
	.align		8
        /*0018*/ 	.dword	_ZN39_INTERNAL_7199ee26_4_k_cu_1109f1b6_30684cuda3std3__45__cpo5beginE
	.align		8
        /*0020*/ 	.dword	_ZN39_INTERNAL_7199ee26_4_k_cu_1109f1b6_30684cuda3std3__45__cpo3endE
	.align		8
        /*0028*/ 	.dword	_ZN39_INTERNAL_7199ee26_4_k_cu_1109f1b6_30684cuda3std3__45__cpo6cbeginE
	.align		8
        /*0030*/ 	.dword	_ZN39_INTERNAL_7199ee26_4_k_cu_1109f1b6_30684cuda3std3__45__cpo4cendE
	.align		8
        /*0038*/ 	.dword	_ZN39_INTERNAL_7199ee26_4_k_cu_1109f1b6_30684cuda3std3__441_GLOBAL__N__7199ee26_4_k_cu_1109f1b6_30686ignoreE
	.align		8
        /*0040*/ 	.dword	_ZN39_INTERNAL_7199ee26_4_k_cu_1109f1b6_30684cuda3std3__419piecewise_constructE
	.align		8
        /*0048*/ 	.dword	_ZN39_INTERNAL_7199ee26_4_k_cu_1109f1b6_30684cuda3std3__48in_placeE
	.align		8
        /*0050*/ 	.dword	_ZN39_INTERNAL_7199ee26_4_k_cu_1109f1b6_30684cuda3std6ranges3__45__cpo4swapE
	.align		8
        /*0058*/ 	.dword	_ZN39_INTERNAL_7199ee26_4_k_cu_1109f1b6_30684cuda3std6ranges3__45__cpo9iter_moveE
	.align		8
        /*0060*/ 	.dword	_ZN39_INTERNAL_7199ee26_4_k_cu_1109f1b6_30684cute7productE
	.align		8
        /*0068*/ 	.dword	_ZN39_INTERNAL_7199ee26_4_k_cu_1109f1b6_30684cute1_E
	.align		8
        /*0070*/ 	.dword	$str$23
	.align		8
        /*0078*/ 	.dword	$str$24


//--------------------- .text._ZN7cutlass13device_kernelINS_4fmha6kernel13FmhaKernelTmaINS1_10collective15FmhaMainloopTmaINS_6half_tEfN4cute5tupleIJNS7_1CILi64EEESA_NS9_ILi128EEEEEENS4_14ResidualFusionEJEEENS4_15FmhaFwdEpilogueIS6_fNS8_IJSA_SB_SA_EEEEEJEEEEEvNT_6ParamsE --------------------------
	.section	.text._ZN7cutlass13device_kernelINS_4fmha6kernel13FmhaKernelTmaINS1_10collective15FmhaMainloopTmaINS_6half_tEfN4cute5tupleIJNS7_1CILi64EEESA_NS9_ILi128EEEEEENS4_14ResidualFusionEJEEENS4_15FmhaFwdEpilogueIS6_fNS8_IJSA_SB_SA_EEEEEJEEEEEvNT_6ParamsE,"ax",@progbits
	.align	128
.text._ZN7cutlass13device_kernelINS_4fmha6kernel13FmhaKernelTmaINS1_10collective15FmhaMainloopTmaINS_6half_tEfN4cute5tupleIJNS7_1CILi64EEESA_NS9_ILi128EEEEEENS4_14ResidualFusionEJEEENS4_15FmhaFwdEpilogueIS6_fNS8_IJSA_SB_SA_EEEEEJEEEEEvNT_6ParamsE:
        .type           _ZN7cutlass13device_kernelINS_4fmha6kernel13FmhaKernelTmaINS1_10collective15FmhaMainloopTmaINS_6half_tEfN4cute5tupleIJNS7_1CILi64EEESA_NS9_ILi128EEEEEENS4_14ResidualFusionEJEEENS4_15FmhaFwdEpilogueIS6_fNS8_IJSA_SB_SA_EEEEEJEEEEEvNT_6ParamsE,@function
        .size           _ZN7cutlass13device_kernelINS_4fmha6kernel13FmhaKernelTmaINS1_10collective15FmhaMainloopTmaINS_6half_tEfN4cute5tupleIJNS7_1CILi64EEESA_NS9_ILi128EEEEEENS4_14ResidualFusionEJEEENS4_15FmhaFwdEpilogueIS6_fNS8_IJSA_SB_SA_EEEEEJEEEEEvNT_6ParamsE,(.L_x_97 - _ZN7cutlass13device_kernelINS_4fmha6kernel13FmhaKernelTmaINS1_10collective15FmhaMainloopTmaINS_6half_tEfN4cute5tupleIJNS7_1CILi64EEESA_NS9_ILi128EEEEEENS4_14ResidualFusionEJEEENS4_15FmhaFwdEpilogueIS6_fNS8_IJSA_SB_SA_EEEEEJEEEEEvNT_6ParamsE)
        .other          _ZN7cutlass13device_kernelINS_4fmha6kernel13FmhaKernelTmaINS1_10collective15FmhaMainloopTmaINS_6half_tEfN4cute5tupleIJNS7_1CILi64EEESA_NS9_ILi128EEEEEENS4_14ResidualFusionEJEEENS4_15FmhaFwdEpilogueIS6_fNS8_IJSA_SB_SA_EEEEEJEEEEEvNT_6ParamsE,@"STO_CUDA_ENTRY STV_DEFAULT"
_ZN7cutlass13device_kernelINS_4fmha6kernel13FmhaKernelTmaINS1_10collective15FmhaMainloopTmaINS_6half_tEfN4cute5tupleIJNS7_1CILi64EEESA_NS9_ILi128EEEEEENS4_14ResidualFusionEJEEENS4_15FmhaFwdEpilogueIS6_fNS8_IJSA_SB_SA_EEEEEJEEEEEvNT_6ParamsE:
[----:B------:R-:W1:Y:S01]  /*0000*/  LDC R1, c[0x0][0x28] ;  /* 0x00000a00ff017b82 */ /* 0x000e620000000800 */
[----:B------:R-:W2:Y:S01]  /*0010*/  S2R R16, SR_TID.X ;  /* 0x0000000000107919 */ /* 0x000ea20000002100 */
[----:B------:R-:W-:Y:S01]  /*0020*/  ELECT P0, URZ, PT ;  /* 0x00000000003f782f */ /* 0x000fe20003800000 */
[----:B------:R-:W-:Y:S01]  /*0030*/  BSSY B0, `(.L_x_0) ;  /* 0x0000010000007945 */ /* 0x000fe20003800000 */
[----:B--2---:R-:W-:-:S05]  /*0040*/  SHF.R.U32.HI R9, RZ, 0x5, R16 ;  /* 0x00000005ff097819 */ /* 0x004fca0000011610 */
[----:B------:R-:W2:Y:S02]  /*0050*/  SHFL.IDX PT, R0, R9, RZ, 0x1f ;  /* 0x00001fff09007589 */ /* 0x000ea400000e0000 */
[----:B--2---:R-:W-:-:S13]  /*0060*/  ISETP.NE.OR P0, PT, R0, RZ, !P0 ;  /* 0x000000ff0000720c */ /* 0x004fda0004705670 */
[----:B-1----:R-:W-:Y:S05]  /*0070*/  @P0 BRA `(.L_x_1) ;  /* 0x00000000002c0947 */ /* 0x002fea0003800000 */
[----:B------:R-:W-:Y:S02]  /*0080*/  ULDC.64 UR4, c[0x0][0x198] ;  /* 0x0000660000047ab9 */ /* 0x000fe40000000a00 */
[----:B------:R-:W-:Y:S02]  /*0090*/  UIADD3 UR6, UP0, UR4, 0xf0, URZ ;  /* 0x000000f004067890 */ /* 0x000fe4000ff1e03f */
[----:B------:R-:W-:Y:S02]  /*00a0*/  UIADD3 UR8, UP1, UR4, 0x1f0, URZ ;  /* 0x000001f004087890 */ /* 0x000fe4000ff3e03f */
[----:B------:R-:W-:Y:S02]  /*00b0*/  UIADD3 UR4, UP2, UR4, 0x2f0, URZ ;  /* 0x000002f004047890 */ /* 0x000fe4000ff5e03f */
[----:B------:R-:W-:Y:S02]  /*00c0*/  UIADD3.X UR7, URZ, UR5, URZ, UP0, !UPT ;  /* 0x000000053f077290 */ /* 0x000fe400087fe43f */
[----:B------:R-:W-:-:S02]  /*00d0*/  UIADD3.X UR9, URZ, UR5, URZ, UP1, !UPT ;  /* 0x000000053f097290 */ /* 0x000fc40008ffe43f */
[----:B------:R-:W-:-:S05]  /*00e0*/  UIADD3.X UR5, URZ, UR5, URZ, UP2, !UPT ;  /* 0x000000053f057290 */ /* 0x000fca00097fe43f */
[----:B------:R1:W-:Y:S02]  /*00f0*/  UTMACCTL.PF [UR6] ;  /* 0x00000000060079b9 */ /* 0x0003e40008040000 */
[----:B------:R1:W-:Y:S02]  /*0100*/  UTMACCTL.PF [UR8] ;  /* 0x00000000080079b9 */ /* 0x0003e40008040000 */
[----:B------:R1:W-:Y:S02]  /*0110*/  UTMACCTL.PF [UR4] ;  /* 0x00000000040079b9 */ /* 0x0003e40008040000 */
[----:B-1----:R-:W-:Y:S01]  /*0120*/  NOP ;  /* 0x0000000000007918 */ /* 0x002fe20000000000 */
.L_x_1:
[----:B------:R-:W-:Y:S05]  /*0130*/  BSYNC B0 ;  /* 0x0000000000007941 */ /* 0x000fea0003800000 */
.L_x_0:
[----:B------:R-:W1:Y:S02]  /*0140*/  SHFL.IDX PT, R0, R9, RZ, 0x1f ;  /* 0x00001fff09007589 */ /* 0x000e6400000e0000 */
[----:B-1----:R-:W-:-:S13]  /*0150*/  ISETP.NE.AND P0, PT, R0, RZ, PT ;  /* 0x000000ff0000720c */ /* 0x002fda0003f05270 */
[----:B------:R-:W-:Y:S05]  /*0160*/  @P0 BRA `(.L_x_2) ;  /* 0x0000000000400947 */ /* 0x000fea0003800000 */
[----:B------:R-:W1:Y:S01]  /*0170*/  S2UR UR8, SR_CgaCtaId ;  /* 0x00000000000879c3 */ /* 0x000e620000008800 */
[----:B------:R-:W-:Y:S01]  /*0180*/  UMOV UR4, 0x400 ;  /* 0x0000040000047882 */ /* 0x000fe20000000000 */
[----:B------:R-:W-:Y:S01]  /*0190*/  UMOV UR5, 0x1 ;  /* 0x0000000100057882 */ /* 0x000fe20000000000 */
[----:B------:R-:W-:Y:S01]  /*01a0*/  UMOV UR6, 0x80 ;  /* 0x0000008000067882 */ /* 0x000fe20000000000 */
[----:B------:R-:W-:Y:S01]  /*01b0*/  ELECT P0, URZ, PT ;  /* 0x00000000003f782f */ /* 0x000fe20003800000 */
[----:B------:R-:W-:-:S04]  /*01c0*/  UIADD3 UR6, -UR6, 0x100000, URZ ;  /* 0x0010000006067890 */ /* 0x000fc8000fffe13f */
[----:B------:R-:W-:Y:S02]  /*01d0*/  USHF.L.U32 UR7, UR6, 0xb, URZ ;  /* 0x0000000b06077899 */ /* 0x000fe4000800063f */
[----:B------:R-:W-:Y:S02]  /*01e0*/  USHF.L.U32 UR6, UR6, 0x1, URZ ;  /* 0x0000000106067899 */ /* 0x000fe4000800063f */
[----:B-1----:R-:W-:Y:S02]  /*01f0*/  ULEA UR8, UR8, UR4, 0x18 ;  /* 0x0000000408087291 */ /* 0x002fe4000f8ec03f */
[----:B------:R-:W-:-:S04]  /*0200*/  UIADD3 UR4, -UR5, 0x100000, URZ ;  /* 0x0010000005047890 */ /* 0x000fc8000fffe13f */
[----:B------:R-:W-:Y:S02]  /*0210*/  USHF.L.U32 UR5, UR4, 0xb, URZ ;  /* 0x0000000b04057899 */ /* 0x000fe4000800063f */
[----:B------:R-:W-:Y:S01]  /*0220*/  USHF.L.U32 UR4, UR4, 0x1, URZ ;  /* 0x0000000104047899 */ /* 0x000fe2000800063f */
[----:B------:R-:W1:Y:S11]  /*0230*/  FENCE.VIEW.ASYNC.S ;  /* 0x00000000000073c6 */ /* 0x000e760000000000 */
[----:B-1----:R1:W2:Y:S01]  /*0240*/  SYNCS.EXCH.64 URZ, [UR8+0x14040], UR4 ;  /* 0x01404004083f75b2 */ /* 0x0022a20008000100 */
[----:B------:R1:W3:Y:S01]  /*0250*/  SYNCS.EXCH.64 URZ, [UR8+0x14048], UR6 ;  /* 0x01404806083f75b2 */ /* 0x0002e20008000100 */
[----:B------:R-:W-:Y:S01]  /*0260*/  NOP ;  /* 0x0000000000007918 */ /* 0x000fe20000000000 */
.L_x_2:
[----:B------:R-:W4:Y:S01]  /*0270*/  SHFL.IDX PT, R0, R9, RZ, 0x1f ;  /* 0x00001fff09007589 */ /* 0x000f2200000e0000 */
[----:B------:R-:W-:Y:S01]  /*0280*/  NOP ;  /* 0x0000000000007918 */ /* 0x000fe20000000000 */
[----:B----4-:R-:W-:-:S13]  /*0290*/  ISETP.NE.AND P0, PT, R0, RZ, PT ;  /* 0x000000ff0000720c */ /* 0x010fda0003f05270 */
[----:B------:R-:W-:Y:S05]  /*02a0*/  @P0 BRA `(.L_x_3) ;  /* 0x0000000000580947 */ /* 0x000fea0003800000 */
[----:B-1----:R-:W1:Y:S01]  /*02b0*/  S2UR UR5, SR_CgaCtaId ;  /* 0x00000000000579c3 */ /* 0x002e620000008800 */
[----:B------:R-:W-:Y:S01]  /*02c0*/  UMOV UR4, 0x400 ;  /* 0x0000040000047882 */ /* 0x000fe20000000000 */
[----:B------:R-:W-:Y:S01]  /*02d0*/  UMOV UR6, 0x1 ;  /* 0x0000000100067882 */ /* 0x000fe20000000000 */
[----:B------:R-:W-:Y:S01]  /*02e0*/  UMOV UR7, 0x80 ;  /* 0x0000008000077882 */ /* 0x000fe20000000000 */
[----:B------:R-:W-:Y:S01]  /*02f0*/  ELECT P0, URZ, PT ;  /* 0x00000000003f782f */ /* 0x000fe20003800000 */
[----:B-1----:R-:W-:Y:S02]  /*0300*/  ULEA UR8, UR5, UR4, 0x18 ;  /* 0x0000000405087291 */ /* 0x002fe4000f8ec03f */
[----:B------:R-:W-:-:S04]  /*0310*/  UIADD3 UR4, -UR6, 0x100000, URZ ;  /* 0x0010000006047890 */ /* 0x000fc8000fffe13f */
[----:B------:R-:W-:Y:S02]  /*0320*/  USHF.L.U32 UR5, UR4, 0xb, URZ ;  /* 0x0000000b04057899 */ /* 0x000fe4000800063f */
[----:B------:R-:W-:Y:S02]  /*0330*/  USHF.L.U32 UR4, UR4, 0x1, URZ ;  /* 0x0000000104047899 */ /* 0x000fe4000800063f */
[----:B------:R-:W-:-:S04]  /*0340*/  UIADD3 UR6, -UR7, 0x100000, URZ ;  /* 0x0010000007067890 */ /* 0x000fc8000fffe13f */
[----:B------:R-:W-:Y:S02]  /*0350*/  USHF.L.U32 UR7, UR6, 0xb, URZ ;  /* 0x0000000b06077899 */ /* 0x000fe4000800063f */
[----:B------:R-:W-:Y:S01]  /*0360*/  USHF.L.U32 UR6, UR6, 0x1, URZ ;  /* 0x0000000106067899 */ /* 0x000fe2000800063f */
[----:B------:R-:W1:Y:S03]  /*0370*/  FENCE.VIEW.ASYNC.S ;  /* 0x00000000000073c6 */ /* 0x000e660000000000 */
[----:B-1----:R4:W1:Y:S08]  /*0380*/  SYNCS.EXCH.64 URZ, [UR8+0x14000], UR4 ;  /* 0x01400004083f75b2 */ /* 0x0028700008000100 */
[----:B------:R4:W1:Y:S01]  /*0390*/  SYNCS.EXCH.64 URZ, [UR8+0x14020], UR6 ;  /* 0x01402006083f75b2 */ /* 0x0008620008000100 */
[----:B------:R4:W1:Y:S01]  /*03a0*/  SYNCS.EXCH.64 URZ, [UR8+0x14008], UR4 ;  /* 0x01400804083f75b2 */ /* 0x0008620008000100 */
[----:B------:R4:W1:Y:S01]  /*03b0*/  SYNCS.EXCH.64 URZ, [UR8+0x14028], UR6 ;  /* 0x01402806083f75b2 */ /* 0x0008620008000100 */
[----:B------:R4:W1:Y:S01]  /*03c0*/  SYNCS.EXCH.64 URZ, [UR8+0x14010], UR4 ;  /* 0x01401004083f75b2 */ /* 0x0008620008000100 */
[----:B------:R4:W1:Y:S01]  /*03d0*/  SYNCS.EXCH.64 URZ, [UR8+0x14030], UR6 ;  /* 0x01403006083f75b2 */ /* 0x0008620008000100 */
[----:B------:R4:W1:Y:S01]  /*03e0*/  SYNCS.EXCH.64 URZ, [UR8+0x14018], UR4 ;  /* 0x01401804083f75b2 */ /* 0x0008620008000100 */
[----:B------:R4:W1:Y:S02]  /*03f0*/  SYNCS.EXCH.64 URZ, [UR8+0x14038], UR6 ;  /* 0x01403806083f75b2 */ /* 0x0008640008000100 */
[----:B----4-:R-:W-:Y:S01]  /*0400*/  NOP ;  /* 0x0000000000007918 */ /* 0x010fe20000000000 */
.L_x_3:
        /* <DEDUP_REMOVED lines=26> */
.L_x_4:
[----:B------:R-:W4:Y:S01]  /*05b0*/  SHFL.IDX PT, R9, R9, RZ, 0x1f ;  /* 0x00001fff09097589 */ /* 0x000f2200000e0000 */
[----:B------:R-:W-:Y:S02]  /*05c0*/  ELECT P0, URZ, PT ;  /* 0x00000000003f782f */ /* 0x000fe40003800000 */
[----:B------:R-:W-:Y:S01]  /*05d0*/  SHF.R.S32.HI R3, RZ, 0x1f, R16 ;  /* 0x0000001fff037819 */ /* 0x000fe20000011410 */
[----:B------:R-:W-:Y:S01]  /*05e0*/  NOP ;  /* 0x0000000000007918 */ /* 0x000fe20000000000 */
[----:B------:R-:W4:Y:S01]  /*05f0*/  S2UR UR36, SR_CTAID.Y ;  /* 0x00000000002479c3 */ /* 0x000f220000002600 */
[----:B------:R-:W-:Y:S01]  /*0600*/  BSSY B0, `(.L_x_5) ;  /* 0x000002a000007945 */ /* 0x000fe20003800000 */
[----:B------:R-:W-:Y:S02]  /*0610*/  LEA.HI R3, R3, R16, RZ, 0x7 ;  /* 0x0000001003037211 */ /* 0x000fe400078f38ff */
[----:B------:R-:W-:Y:S02]  /*0620*/  MOV R8, RZ ;  /* 0x000000ff00087202 */ /* 0x000fe40000000f00 */
[----:B------:R-:W-:-:S02]  /*0630*/  LOP3.LUT R3, R3, 0xffffff80, RZ, 0xc0, !PT ;  /* 0xffffff8003037812 */ /* 0x000fc400078ec0ff */
[----:B------:R-:W4:Y:S03]  /*0640*/  S2UR UR37, SR_CTAID.Z ;  /* 0x00000000002579c3 */ /* 0x000f260000002700 */
[----:B------:R-:W-:-:S05]  /*0650*/  IMAD.IADD R0, R16, 0x1, -R3 ;  /* 0x0000000110007824 */ /* 0x000fca00078e0a03 */
[----:B-123--:R-:W-:Y:S01]  /*0660*/  BAR.SYNC.DEFER_BLOCKING 0x0 ;  /* 0x0000000000007b1d */ /* 0x00efe20000010000 */
[----:B----4-:R-:W-:-:S13]  /*0670*/  ISETP.EQ.AND P1, PT, R9, RZ, P0 ;  /* 0x000000ff0900720c */ /* 0x010fda0000722270 */
[----:B------:R-:W-:Y:S05]  /*0680*/  @!P1 BRA `(.L_x_6) ;  /* 0x0000000000849947 */ /* 0x000fea0003800000 */
[----:B------:R-:W1:Y:S01]  /*0690*/  S2R R3, SR_CgaCtaId ;  /* 0x0000000000037919 */ /* 0x000e620000008800 */
[----:B------:R-:W-:Y:S02]  /*06a0*/  MOV R2, 0x400 ;  /* 0x0000040000027802 */ /* 0x000fe40000000f00 */
[----:B------:R-:W-:Y:S02]  /*06b0*/  MOV R4, 0x1 ;  /* 0x0000000100047802 */ /* 0x000fe40000000f00 */
[----:B------:R-:W-:Y:S02]  /*06c0*/  ISETP.NE.AND P3, PT, R0, RZ, PT ;  /* 0x000000ff0000720c */ /* 0x000fe40003f65270 */
[----:B-1----:R-:W-:Y:S02]  /*06d0*/  LEA R3, R3, R2, 0x18 ;  /* 0x0000000203037211 */ /* 0x002fe400078ec0ff */
[----:B------:R-:W-:-:S04]  /*06e0*/  SHF.L.U32 R2, R4, 0x1f, RZ ;  /* 0x0000001f04027819 */ /* 0x000fc800000006ff */
[----:B------:R-:W1:Y:S02]  /*06f0*/  SYNCS.PHASECHK.TRANS64.TRYWAIT P2, [R3+URZ+0x14048], R2 ;  /* 0x01404802030075a7 */ /* 0x000e64000804017f */
[----:B-1----:R-:W-:Y:S05]  /*0700*/  @!P2 BRA `(.L_x_7) ;  /* 0x0000008c0004a947 */ /* 0x002fea0003800000 */
.L_x_76:
[----:B------:R-:W-:Y:S05]  /*0710*/  @P3 BRA `(.L_x_8) ;  /* 0x0000000000143947 */ /* 0x000fea0003800000 */
[----:B------:R-:W-:Y:S01]  /*0720*/  LOP3.LUT P2, RZ, R16, 0x1f, RZ, 0xc0, !PT ;  /* 0x0000001f10ff7812 */ /* 0x000fe2000784c0ff */
[----:B-1----:R-:W-:-:S04]  /*0730*/  IMAD.MOV.U32 R2, RZ, RZ, 0x4000 ;  /* 0x00004000ff027424 */ /* 0x002fc800078e00ff */
[----:B------:R2:W-:Y:S08]  /*0740*/  SYNCS.ARRIVE.TRANS64 RZ, [R3+URZ+0x14040], R2 ;  /* 0x0140400203ff79a7 */ /* 0x0005f0000800003f */
[----:B------:R-:W-:Y:S05]  /*0750*/  @!P2 BRA `(.L_x_8) ;  /* 0x000000000004a947 */ /* 0x000fea0003800000 */
[----:B------:R-:W-:Y:S01]  /*0760*/  BPT.TRAP 0x1 ;  /* 0x000000040000795c */ /* 0x000fe20000300000 */
.L_x_8:
[----:B------:R-:W3:Y:S01]  /*0770*/  S2UR UR11, SR_CTAID.X ;  /* 0x00000000000b79c3 */ /* 0x000ee20000002500 */
[----:B------:R-:W-:Y:S01]  /*0780*/  R2UR UR8, R3 ;  /* 0x00000000030872ca */ /* 0x000fe200000e0000 */
[----:B------:R-:W-:Y:S01]  /*0790*/  ULDC.64 UR4, c[0x0][0x198] ;  /* 0x0000660000047ab9 */ /* 0x000fe20000000a00 */
[----:B------:R-:W-:Y:S01]  /*07a0*/  UMOV UR6, 0x0 ;  /* 0x0000000000067882 */ /* 0x000fe20000000000 */
[----:B------:R-:W-:Y:S01]  /*07b0*/  UIADD3 UR4, UP0, UR4, 0xf0, URZ ;  /* 0x000000f004047890 */ /* 0x000fe2000ff1e03f */
[----:B------:R-:W-:Y:S01]  /*07c0*/  UMOV UR7, 0x10000000 ;  /* 0x1000000000077882 */ /* 0x000fe20000000000 */
[----:B------:R-:W-:Y:S02]  /*07d0*/  UMOV UR10, URZ ;  /* 0x0000003f000a7c82 */ /* 0x000fe40008000000 */
[----:B------:R-:W-:Y:S01]  /*07e0*/  UIADD3.X UR5, URZ, UR5, URZ, UP0, !UPT ;  /* 0x000000053f057290 */ /* 0x000fe200087fe43f */
[----:B------:R-:W-:Y:S01]  /*07f0*/  UMOV UR12, UR36 ;  /* 0x00000024000c7c82 */ /* 0x000fe20008000000 */
[----:B------:R-:W-:Y:S01]  /*0800*/  UMOV UR13, UR37 ;  /* 0x00000025000d7c82 */ /* 0x000fe20008000000 */
[----:B------:R-:W-:-:S03]  /*0810*/  UMOV UR34, 0x40 ;  /* 0x0000004000227882 */ /* 0x000fc60000000000 */
[----:B------:R-:W-:Y:S02]  /*0820*/  UIADD3 UR9, UR8, 0x14040, URZ ;  /* 0x0001404008097890 */ /* 0x000fe4000fffe03f */
[----:B------:R-:W-:-:S05]  /*0830*/  UIADD3 UR32, UR8, 0x2000, URZ ;  /* 0x0000200008207890 */ /* 0x000fca000fffe03f */
[----:B------:R-:W-:Y:S01]  /*0840*/  UMOV UR33, UR9 ;  /* 0x0000000900217c82 */ /* 0x000fe20008000000 */
[----:B---3--:R-:W-:-:S07]  /*0850*/  USHF.L.U32 UR11, UR11, 0x6, URZ ;  /* 0x000000060b0b7899 */ /* 0x008fce000800063f */
[----:B------:R-:W-:Y:S02]  /*0860*/  UMOV UR35, UR11 ;  /* 0x0000000b00237c82 */ /* 0x000fe40008000000 */
[----:B------:R3:W-:Y:S01]  /*0870*/  UTMALDG.4D [UR8], [UR4], desc[UR6] ;  /* 0x00000608040075b4 */ /* 0x0007e20008019000 */
[----:B------:R3:W-:Y:S02]  /*0880*/  UTMALDG.4D [UR32], [UR4], desc[UR6] ;  /* 0x00000620040075b4 */ /* 0x0007e40008019000 */
[----:B---3--:R-:W-:Y:S01]  /*0890*/  NOP ;  /* 0x0000000000007918 */ /* 0x008fe20000000000 */
.L_x_6:
[----:B------:R-:W-:Y:S05]  /*08a0*/  BSYNC B0 ;  /* 0x0000000000007941 */ /* 0x000fea0003800000 */
.L_x_5:
[----:B------:R-:W3:Y:S01]  /*08b0*/  LDC R13, c[0x0][0x28c] ;  /* 0x0000a300ff0d7b82 */ /* 0x000ee20000000800 */
[----:B------:R-:W-:Y:S01]  /*08c0*/  BSSY B0, `(.L_x_9) ;  /* 0x00000ad000007945 */ /* 0x000fe20003800000 */
[----:B------:R-:W-:Y:S01]  /*08d0*/  IMAD.MOV.U32 R6, RZ, RZ, 0x1 ;  /* 0x00000001ff067424 */ /* 0x000fe200078e00ff */
[----:B------:R-:W-:Y:S01]  /*08e0*/  MOV R4, 0x1 ;  /* 0x0000000100047802 */ /* 0x000fe20000000f00 */
[----:B------:R-:W-:Y:S01]  /*08f0*/  IMAD.MOV.U32 R5, RZ, RZ, RZ ;  /* 0x000000ffff057224 */ /* 0x000fe200078e00ff */
[----:B---3--:R-:W-:-:S04]  /*0900*/  IADD3 R17, R13, 0x3f, RZ ;  /* 0x0000003f0d117810 */ /* 0x008fc80007ffe0ff */
[----:B-12---:R-:W-:-:S04]  /*0910*/  SHF.R.S32.HI R2, RZ, 0x1f, R17 ;  /* 0x0000001fff027819 */ /* 0x006fc80000011411 */
[----:B------:R-:W-:-:S04]  /*0920*/  LEA.HI R17, R2, R17, RZ, 0x6 ;  /* 0x0000001102117211 */ /* 0x000fc800078f30ff */
[----:B------:R-:W-:-:S04]  /*0930*/  SHF.R.S32.HI R7, RZ, 0x6, R17 ;  /* 0x00000006ff077819 */ /* 0x000fc80000011411 */
[----:B------:R-:W-:Y:S01]  /*0940*/  SHF.L.U32 R7, R7, 0x1, RZ ;  /* 0x0000000107077819 */ /* 0x000fe200000006ff */
[----:B------:R-:W-:Y:S06]  /*0950*/  @!P1 BRA `(.L_x_10) ;  /* 0x00000008008c9947 */ /* 0x000fec0003800000 */
[----:B------:R-:W-:Y:S01]  /*0960*/  ISETP.GE.AND P1, PT, R13, 0x1, PT ;  /* 0x000000010d00780c */ /* 0x000fe20003f26270 */
[----:B------:R-:W-:Y:S01]  /*0970*/  IMAD.MOV.U32 R8, RZ, RZ, RZ ;  /* 0x000000ffff087224 */ /* 0x000fe200078e00ff */
[----:B------:R-:W-:Y:S02]  /*0980*/  LOP3.LUT R12, R16, 0x1f, RZ, 0xc0, !PT ;  /* 0x0000001f100c7812 */ /* 0x000fe400078ec0ff */
[----:B------:R-:W-:-:S09]  /*0990*/  MOV R5, RZ ;  /* 0x000000ff00057202 */ /* 0x000fd20000000f00 */
[----:B------:R-:W-:Y:S05]  /*09a0*/  @!P1 BRA `(.L_x_11) ;  /* 0x00000004001c9947 */ /* 0x000fea0003800000 */
[----:B------:R-:W1:Y:S01]  /*09b0*/  S2R R3, SR_CgaCtaId ;  /* 0x0000000000037919 */ /* 0x000e620000008800 */
[----:B------:R-:W-:Y:S01]  /*09c0*/  MOV R2, 0x400 ;  /* 0x0000040000027802 */ /* 0x000fe20000000f00 */
[----:B------:R-:W-:Y:S01]  /*09d0*/  IMAD.MOV.U32 R4, RZ, RZ, 0x1 ;  /* 0x00000001ff047424 */ /* 0x000fe200078e00ff */
[----:B------:R-:W-:Y:S02]  /*09e0*/  ISETP.NE.AND P2, PT, R0, RZ, PT ;  /* 0x000000ff0000720c */ /* 0x000fe40003f45270 */
[----:B-1----:R-:W-:Y:S02]  /*09f0*/  LEA R2, R3, R2, 0x18 ;  /* 0x0000000203027211 */ /* 0x002fe400078ec0ff */
[----:B------:R-:W-:-:S04]  /*0a00*/  SHF.L.U32 R3, R4, 0x1f, RZ ;  /* 0x0000001f04037819 */ /* 0x000fc800000006ff */
[----:B------:R-:W1:Y:S02]  /*0a10*/  SYNCS.PHASECHK.TRANS64.TRYWAIT P1, [R2+URZ+0x14020], R3 ;  /* 0x01402003020075a7 */ /* 0x000e64000802017f */
[----:B-1----:R-:W-:Y:S05]  /*0a20*/  @!P1 BRA `(.L_x_12) ;  /* 0x0000008800509947 */ /* 0x002fea0003800000 */
.L_x_77:
[----:B------:R-:W-:Y:S01]  /*0a30*/  MOV R5, 0x1 ;  /* 0x0000000100057802 */ /* 0x000fe20000000f00 */
[----:B------:R-:W-:Y:S06]  /*0a40*/  @P2 BRA `(.L_x_13) ;  /* 0x0000000000142947 */ /* 0x000fec0003800000 */
[----:B------:R-:W-:Y:S01]  /*0a50*/  ISETP.NE.AND P1, PT, R12, RZ, PT ;  /* 0x000000ff0c00720c */ /* 0x000fe20003f25270 */
[----:B-1----:R-:W-:-:S04]  /*0a60*/  IMAD.MOV.U32 R3, RZ, RZ, 0x4000 ;  /* 0x00004000ff037424 */ /* 0x002fc800078e00ff */
[----:B------:R2:W-:Y:S08]  /*0a70*/  SYNCS.ARRIVE.TRANS64 RZ, [R2+URZ+0x14000], R3 ;  /* 0x0140000302ff79a7 */ /* 0x0005f0000800003f */
[----:B------:R-:W-:Y:S05]  /*0a80*/  @!P1 BRA `(.L_x_13) ;  /* 0x0000000000049947 */ /* 0x000fea0003800000 */
[----:B------:R-:W-:Y:S01]  /*0a90*/  BPT.TRAP 0x1 ;  /* 0x000000040000795c */ /* 0x000fe20000300000 */
.L_x_13:
[----:B-12---:R-:W1:Y:S01]  /*0aa0*/  S2R R3, SR_CgaCtaId ;  /* 0x0000000000037919 */ /* 0x006e620000008800 */
[----:B------:R-:W-:Y:S01]  /*0ab0*/  R2UR UR32, R2 ;  /* 0x00000000022072ca */ /* 0x000fe200000e0000 */
[----:B------:R-:W-:Y:S01]  /*0ac0*/  ULDC.64 UR4, c[0x0][0x198] ;  /* 0x0000660000047ab9 */ /* 0x000fe20000000a00 */
[----:B------:R-:W-:Y:S01]  /*0ad0*/  MOV R2, 0x400 ;  /* 0x0000040000027802 */ /* 0x000fe20000000f00 */
[----:B------:R-:W-:Y:S01]  /*0ae0*/  UIADD3 UR4, UP0, UR4, 0x1f0, URZ ;  /* 0x000001f004047890 */ /* 0x000fe2000ff1e03f */
[----:B------:R-:W-:Y:S01]  /*0af0*/  MOV R8, 0x1 ;  /* 0x0000000100087802 */ /* 0x000fe20000000f00 */
[----:B------:R-:W-:Y:S01]  /*0b00*/  UMOV UR11, URZ ;  /* 0x0000003f000b7c82 */ /* 0x000fe20008000000 */
[----:B------:R-:W-:Y:S01]  /*0b10*/  UMOV UR6, 0x0 ;  /* 0x0000000000067882 */ /* 0x000fe20000000000 */
[----:B------:R-:W-:Y:S01]  /*0b20*/  UIADD3.X UR5, URZ, UR5, URZ, UP0, !UPT ;  /* 0x000000053f057290 */ /* 0x000fe200087fe43f */
[----:B------:R-:W-:Y:S01]  /*0b30*/  ISETP.NE.AND P2, PT, R0, RZ, PT ;  /* 0x000000ff0000720c */ /* 0x000fe20003f45270 */
[----:B------:R-:W-:Y:S01]  /*0b40*/  UMOV UR7, 0x10000000 ;  /* 0x1000000000077882 */ /* 0x000fe20000000000 */
[----:B------:R-:W-:Y:S01]  /*0b50*/  UMOV UR10, URZ ;  /* 0x0000003f000a7c82 */ /* 0x000fe20008000000 */
[----:B------:R-:W-:Y:S01]  /*0b60*/  UMOV UR12, UR36 ;  /* 0x00000024000c7c82 */ /* 0x000fe20008000000 */
[----:B------:R-:W-:Y:S01]  /*0b70*/  UMOV UR13, UR37 ;  /* 0x00000025000d7c82 */ /* 0x000fe20008000000 */
[----:B------:R-:W-:-:S02]  /*0b80*/  UIADD3 UR8, UR32, 0x4000, URZ ;  /* 0x0000400020087890 */ /* 0x000fc4000fffe03f */
[----:B------:R-:W-:Y:S02]  /*0b90*/  UIADD3 UR9, UR32, 0x14000, URZ ;  /* 0x0001400020097890 */ /* 0x000fe4000fffe03f */
[----:B------:R-:W-:Y:S01]  /*0ba0*/  UIADD3 UR32, UR32, 0x6000, URZ ;  /* 0x0000600020207890 */ /* 0x000fe2000fffe03f */
[----:B------:R-:W-:Y:S01]  /*0bb0*/  UMOV UR34, 0x40 ;  /* 0x0000004000227882 */ /* 0x000fe20000000000 */
[----:B------:R-:W-:-:S03]  /*0bc0*/  UMOV UR35, UR11 ;  /* 0x0000000b00237c82 */ /* 0x000fc60008000000 */
[----:B------:R-:W-:Y:S02]  /*0bd0*/  UMOV UR33, UR9 ;  /* 0x0000000900217c82 */ /* 0x000fe40008000000 */
[----:B------:R2:W-:Y:S01]  /*0be0*/  UTMALDG.4D [UR8], [UR4], desc[UR6] ;  /* 0x00000608040075b4 */ /* 0x0005e20008019000 */
[----:B-1----:R-:W-:Y:S01]  /*0bf0*/  LEA R4, R3, R2, 0x18 ;  /* 0x0000000203047211 */ /* 0x002fe200078ec0ff */
[----:B------:R2:W-:Y:S01]  /*0c00*/  UTMALDG.4D [UR32], [UR4], desc[UR6] ;  /* 0x00000620040075b4 */ /* 0x0005e20008019000 */
[----:B------:R-:W-:-:S03]  /*0c10*/  SHF.L.U32 R3, R8, 0x1f, RZ ;  /* 0x0000001f08037819 */ /* 0x000fc600000006ff */
[----:B------:R-:W-:-:S04]  /*0c20*/  IMAD R2, R5, 0x8, R4 ;  /* 0x0000000805027824 */ /* 0x000fc800078e0204 */
[----:B------:R-:W1:Y:S02]  /*0c30*/  SYNCS.PHASECHK.TRANS64.TRYWAIT P1, [R2+URZ+0x14020], R3 ;  /* 0x01402003020075a7 */ /* 0x000e64000802017f */
[----:B-12---:R-:W-:Y:S05]  /*0c40*/  @!P1 BRA `(.L_x_14) ;  /* 0x0000008400dc9947 */ /* 0x006fea0003800000 */
.L_x_78:
[----:B------:R-:W-:Y:S01]  /*0c50*/  MOV R8, 0x1 ;  /* 0x0000000100087802 */ /* 0x000fe20000000f00 */
[----:B------:R-:W-:Y:S06]  /*0c60*/  @P2 BRA `(.L_x_15) ;  /* 0x0000000000142947 */ /* 0x000fec0003800000 */
[----:B------:R-:W-:Y:S01]  /*0c70*/  ISETP.NE.AND P1, PT, R12, RZ, PT ;  /* 0x000000ff0c00720c */ /* 0x000fe20003f25270 */
[----:B-1----:R-:W-:-:S04]  /*0c80*/  IMAD.MOV.U32 R3, RZ, RZ, 0x4000 ;  /* 0x00004000ff037424 */ /* 0x002fc800078e00ff */
[----:B------:R2:W-:Y:S08]  /*0c90*/  SYNCS.ARRIVE.TRANS64 RZ, [R2+URZ+0x14000], R3 ;  /* 0x0140000302ff79a7 */ /* 0x0005f0000800003f */
[----:B------:R-:W-:Y:S05]  /*0ca0*/  @!P1 BRA `(.L_x_15) ;  /* 0x0000000000049947 */ /* 0x000fea0003800000 */
[----:B------:R-:W-:Y:S01]  /*0cb0*/  BPT.TRAP 0x1 ;  /* 0x000000040000795c */ /* 0x000fe20000300000 */
.L_x_15:
[C---:B------:R-:W-:Y:S01]  /*0cc0*/  LEA R4, R5.reuse, R4, 0xe ;  /* 0x0000000405047211 */ /* 0x040fe200078e70ff */
[----:B------:R-:W-:Y:S01]  /*0cd0*/  ULDC.64 UR4, c[0x0][0x198] ;  /* 0x0000660000047ab9 */ /* 0x000fe20000000a00 */
[----:B------:R-:W-:Y:S01]  /*0ce0*/  R2UR UR9, R2 ;  /* 0x00000000020972ca */ /* 0x000fe200000e0000 */
[----:B------:R-:W-:Y:S01]  /*0cf0*/  UIADD3 UR4, UP0, UR4, 0x2f0, URZ ;  /* 0x000002f004047890 */ /* 0x000fe2000ff1e03f */
[----:B------:R-:W-:Y:S01]  /*0d00*/  R2UR UR32, R4 ;  /* 0x00000000042072ca */ /* 0x000fe200000e0000 */
[----:B------:R-:W-:Y:S01]  /*0d10*/  UMOV UR11, URZ ;  /* 0x0000003f000b7c82 */ /* 0x000fe20008000000 */
[----:B------:R-:W-:Y:S01]  /*0d20*/  UMOV UR6, 0x0 ;  /* 0x0000000000067882 */ /* 0x000fe20000000000 */
[----:B------:R-:W-:Y:S01]  /*0d30*/  UIADD3.X UR5, URZ, UR5, URZ, UP0, !UPT ;  /* 0x000000053f057290 */ /* 0x000fe200087fe43f */
[----:B------:R-:W-:Y:S01]  /*0d40*/  VIADD R5, R5, 0x1 ;  /* 0x0000000105057836 */ /* 0x000fe20000000000 */
[----:B------:R-:W-:Y:S01]  /*0d50*/  UMOV UR7, 0x10000000 ;  /* 0x1000000000077882 */ /* 0x000fe20000000000 */
[----:B------:R-:W-:Y:S01]  /*0d60*/  UMOV UR10, URZ ;  /* 0x0000003f000a7c82 */ /* 0x000fe20008000000 */
[----:B------:R-:W-:Y:S01]  /*0d70*/  UMOV UR12, UR36 ;  /* 0x00000024000c7c82 */ /* 0x000fe20008000000 */
[----:B------:R-:W-:Y:S01]  /*0d80*/  UMOV UR13, UR37 ;  /* 0x00000025000d7c82 */ /* 0x000fe20008000000 */
[----:B------:R-:W-:Y:S01]  /*0d90*/  UMOV UR34, 0x40 ;  /* 0x0000004000227882 */ /* 0x000fe20000000000 */
[----:B------:R-:W-:Y:S01]  /*0da0*/  UMOV UR35, UR11 ;  /* 0x0000000b00237c82 */ /* 0x000fe20008000000 */
[----:B------:R-:W-:-:S02]  /*0db0*/  UIADD3 UR9, UR9, 0x14000, URZ ;  /* 0x0001400009097890 */ /* 0x000fc4000fffe03f */
[----:B------:R-:W-:Y:S02]  /*0dc0*/  UIADD3 UR8, UR32, 0x4000, URZ ;  /* 0x0000400020087890 */ /* 0x000fe4000fffe03f */
[----:B------:R-:W-:-:S03]  /*0dd0*/  UIADD3 UR32, UR32, 0x6000, URZ ;  /* 0x0000600020207890 */ /* 0x000fc6000fffe03f */
[----:B------:R-:W-:-:S04]  /*0de0*/  UMOV UR33, UR9 ;  /* 0x0000000900217c82 */ /* 0x000fc80008000000 */
[----:B------:R3:W-:Y:S02]  /*0df0*/  UTMALDG.4D [UR8], [UR4], desc[UR6] ;  /* 0x00000608040075b4 */ /* 0x0007e40008019000 */
[----:B------:R3:W-:Y:S02]  /*0e00*/  UTMALDG.4D [UR32], [UR4], desc[UR6] ;  /* 0x00000620040075b4 */ /* 0x0007e40008019000 */
[----:B---3--:R-:W-:Y:S01]  /*0e10*/  NOP ;  /* 0x0000000000007918 */ /* 0x008fe20000000000 */
.L_x_11:
[----:B------:R-:W-:Y:S02]  /*0e20*/  ISETP.GE.AND P1, PT, R13, 0x41, PT ;  /* 0x000000410d00780c */ /* 0x000fe40003f26270 */
[----:B------:R-:W-:-:S11]  /*0e30*/  MOV R4, 0x1 ;  /* 0x0000000100047802 */ /* 0x000fd60000000f00 */
[----:B------:R-:W-:Y:S05]  /*0e40*/  @!P1 BRA `(.L_x_16) ;  /* 0x00000004004c9947 */ /* 0x000fea0003800000 */
[----:B-12---:R-:W1:Y:S01]  /*0e50*/  S2R R3, SR_CgaCtaId ;  /* 0x0000000000037919 */ /* 0x006e620000008800 */
[----:B------:R-:W-:Y:S01]  /*0e60*/  MOV R2, 0x400 ;  /* 0x0000040000027802 */ /* 0x000fe20000000f00 */
[----:B------:R-:W-:Y:S01]  /*0e70*/  IMAD.MOV.U32 R4, RZ, RZ, 0x1 ;  /* 0x00000001ff047424 */ /* 0x000fe200078e00ff */
[----:B------:R-:W-:-:S04]  /*0e80*/  ISETP.NE.AND P2, PT, R0, RZ, PT ;  /* 0x000000ff0000720c */ /* 0x000fc80003f45270 */
[----:B------:R-:W-:Y:S02]  /*0e90*/  SHF.L.U32 R4, R4, 0x1f, RZ ;  /* 0x0000001f04047819 */ /* 0x000fe400000006ff */
[----:B-1----:R-:W-:-:S04]  /*0ea0*/  LEA R2, R3, R2, 0x18 ;  /* 0x0000000203027211 */ /* 0x002fc800078ec0ff */
[----:B------:R-:W-:-:S04]  /*0eb0*/  LEA R3, R5, R2, 0x3 ;  /* 0x0000000205037211 */ /* 0x000fc800078e18ff */
[----:B------:R-:W1:Y:S02]  /*0ec0*/  SYNCS.PHASECHK.TRANS64.TRYWAIT P1, [R3+URZ+0x14020], R4 ;  /* 0x01402004030075a7 */ /* 0x000e64000802017f */
[----:B-1----:R-:W-:Y:S05]  /*0ed0*/  @!P1 BRA `(.L_x_17) ;  /* 0x00000084004c9947 */ /* 0x002fea0003800000 */
.L_x_79:
[----:B------:R-:W-:Y:S05]  /*0ee0*/  @P2 BRA `(.L_x_18) ;  /* 0x0000000000142947 */ /* 0x000fea0003800000 */
[----:B------:R-:W-:Y:S01]  /*0ef0*/  ISETP.NE.AND P1, PT, R12, RZ, PT ;  /* 0x000000ff0c00720c */ /* 0x000fe20003f25270 */
[----:B-1----:R-:W-:-:S04]  /*0f00*/  IMAD.MOV.U32 R4, RZ, RZ, 0x4000 ;  /* 0x00004000ff047424 */ /* 0x002fc800078e00ff */
[----:B------:R2:W-:Y:S08]  /*0f10*/  SYNCS.ARRIVE.TRANS64 RZ, [R3+URZ+0x14000], R4 ;  /* 0x0140000403ff79a7 */ /* 0x0005f0000800003f */
[----:B------:R-:W-:Y:S05]  /*0f20*/  @!P1 BRA `(.L_x_18) ;  /* 0x0000000000049947 */ /* 0x000fea0003800000 */
[----:B------:R-:W-:Y:S01]  /*0f30*/  BPT.TRAP 0x1 ;  /* 0x000000040000795c */ /* 0x000fe20000300000 */
.L_x_18:
[----:B------:R-:W3:Y:S01]  /*0f40*/  S2R R11, SR_CgaCtaId ;  /* 0x00000000000b7919 */ /* 0x000ee20000008800 */
[C---:B------:R-:W-:Y:S01]  /*0f50*/  LEA R2, R5.reuse, R2, 0xe ;  /* 0x0000000205027211 */ /* 0x040fe200078e70ff */
[----:B------:R-:W-:Y:S01]  /*0f60*/  ULDC.64 UR4, c[0x0][0x198] ;  /* 0x0000660000047ab9 */ /* 0x000fe20000000a00 */
[----:B------:R-:W-:Y:S01]  /*0f70*/  R2UR UR11, R8 ;  /* 0x00000000080b72ca */ /* 0x000fe200000e0000 */
[----:B------:R-:W-:Y:S01]  /*0f80*/  VIADD R5, R5, 0x1 ;  /* 0x0000000105057836 */ /* 0x000fe20000000000 */
[----:B------:R-:W-:Y:S01]  /*0f90*/  R2UR UR9, R3 ;  /* 0x00000000030972ca */ /* 0x000fe200000e0000 */
[----:B------:R-:W-:Y:S01]  /*0fa0*/  UIADD3 UR4, UP0, UR4, 0x1f0, URZ ;  /* 0x000001f004047890 */ /* 0x000fe2000ff1e03f */
[----:B------:R-:W-:Y:S01]  /*0fb0*/  R2UR UR32, R2 ;  /* 0x00000000022072ca */ /* 0x000fe200000e0000 */
[----:B------:R-:W-:Y:S01]  /*0fc0*/  UMOV UR6, 0x0 ;  /* 0x0000000000067882 */ /* 0x000fe20000000000 */
[----:B------:R-:W-:Y:S01]  /*0fd0*/  MOV R2, 0x400 ;  /* 0x0000040000027802 */ /* 0x000fe20000000f00 */
[----:B------:R-:W-:Y:S01]  /*0fe0*/  UIADD3.X UR5, URZ, UR5, URZ, UP0, !UPT ;  /* 0x000000053f057290 */ /* 0x000fe200087fe43f */
[C---:B------:R-:W-:Y:S01]  /*0ff0*/  ISETP.NE.AND P2, PT, R5.reuse, 0x4, PT ;  /* 0x000000040500780c */ /* 0x040fe20003f45270 */
[----:B------:R-:W-:Y:S01]  /*1000*/  UMOV UR7, 0x10000000 ;  /* 0x1000000000077882 */ /* 0x000fe20000000000 */
[C---:B------:R-:W-:Y:S01]  /*1010*/  ISETP.NE.AND P1, PT, R5.reuse, 0x4, PT ;  /* 0x000000040500780c */ /* 0x040fe20003f25270 */
[----:B------:R-:W-:Y:S01]  /*1020*/  UMOV UR10, URZ ;  /* 0x0000003f000a7c82 */ /* 0x000fe20008000000 */
[----:B------:R-:W-:Y:S01]  /*1030*/  SEL R5, R5, RZ, P2 ;  /* 0x000000ff05057207 */ /* 0x000fe20001000000 */
[----:B------:R-:W-:Y:S01]  /*1040*/  USHF.L.U32 UR11, UR11, 0x6, URZ ;  /* 0x000000060b0b7899 */ /* 0x000fe2000800063f */
[----:B-12---:R-:W-:Y:S01]  /*1050*/  SEL R4, RZ, 0x1, !P1 ;  /* 0x00000001ff047807 */ /* 0x006fe20004800000 */
[----:B------:R-:W-:Y:S01]  /*1060*/  UIADD3 UR9, UR9, 0x14000, URZ ;  /* 0x0001400009097890 */ /* 0x000fe2000fffe03f */
[----:B------:R-:W-:Y:S01]  /*1070*/  ISETP.NE.AND P2, PT, R0, RZ, PT ;  /* 0x000000ff0000720c */ /* 0x000fe20003f45270 */
[----:B------:R-:W-:-:S02]  /*1080*/  UIADD3 UR8, UR32, 0x4000, URZ ;  /* 0x0000400020087890 */ /* 0x000fc4000fffe03f */
[----:B------:R-:W-:Y:S01]  /*1090*/  UIADD3 UR32, UR32, 0x6000, URZ ;  /* 0x0000600020207890 */ /* 0x000fe2000fffe03f */
[----:B------:R-:W-:Y:S01]  /*10a0*/  UMOV UR12, UR36 ;  /* 0x00000024000c7c82 */ /* 0x000fe20008000000 */
[----:B------:R-:W-:Y:S01]  /*10b0*/  UMOV UR13, UR37 ;  /* 0x00000025000d7c82 */ /* 0x000fe20008000000 */
[----:B------:R-:W-:Y:S01]  /*10c0*/  UMOV UR34, 0x40 ;  /* 0x0000004000227882 */ /* 0x000fe20000000000 */
[----:B------:R-:W-:Y:S01]  /*10d0*/  UMOV UR33, UR9 ;  /* 0x0000000900217c82 */ /* 0x000fe20008000000 */
[----:B------:R-:W-:Y:S02]  /*10e0*/  UMOV UR35, UR11 ;  /* 0x0000000b00237c82 */ /* 0x000fe40008000000 */
[----:B------:R1:W-:Y:S01]  /*10f0*/  UTMALDG.4D [UR8], [UR4], desc[UR6] ;  /* 0x00000608040075b4 */ /* 0x0003e20008019000 */
[----:B---3--:R-:W-:Y:S02]  /*1100*/  LEA R10, R11, R2, 0x18 ;  /* 0x000000020b0a7211 */ /* 0x008fe400078ec0ff */
[----:B------:R-:W-:-:S02]  /*1110*/  SHF.L.U32 R2, R4, 0x1f, RZ ;  /* 0x0000001f04027819 */ /* 0x000fc400000006ff */
[----:B------:R-:W-:Y:S01]  /*1120*/  LEA R3, R5, R10, 0x3 ;  /* 0x0000000a05037211 */ /* 0x000fe200078e18ff */
[----:B------:R1:W-:Y:S03]  /*1130*/  UTMALDG.4D [UR32], [UR4], desc[UR6] ;  /* 0x00000620040075b4 */ /* 0x0003e60008019000 */
[----:B------:R-:W2:Y:S02]  /*1140*/  SYNCS.PHASECHK.TRANS64.TRYWAIT P1, [R3+URZ+0x14020], R2 ;  /* 0x01402002030075a7 */ /* 0x000ea4000802017f */
[----:B-12---:R-:W-:Y:S05]  /*1150*/  @!P1 BRA `(.L_x_19) ;  /* 0x0000008000c09947 */ /* 0x006fea0003800000 */
.L_x_80:
[----:B------:R-:W-:Y:S05]  /*1160*/  @P2 BRA `(.L_x_20) ;  /* 0x0000000000142947 */ /* 0x000fea0003800000 */
[----:B------:R-:W-:Y:S01]  /*1170*/  ISETP.NE.AND P1, PT, R12, RZ, PT ;  /* 0x000000ff0c00720c */ /* 0x000fe20003f25270 */
[----:B-1----:R-:W-:-:S04]  /*1180*/  IMAD.MOV.U32 R2, RZ, RZ, 0x4000 ;  /* 0x00004000ff027424 */ /* 0x002fc800078e00ff */
[----:B------:R2:W-:Y:S08]  /*1190*/  SYNCS.ARRIVE.TRANS64 RZ, [R3+URZ+0x14000], R2 ;  /* 0x0140000203ff79a7 */ /* 0x0005f0000800003f */
[----:B------:R-:W-:Y:S05]  /*11a0*/  @!P1 BRA `(.L_x_20) ;  /* 0x0000000000049947 */ /* 0x000fea0003800000 */
[----:B------:R-:W-:Y:S01]  /*11b0*/  BPT.TRAP 0x1 ;  /* 0x000000040000795c */ /* 0x000fe20000300000 */
.L_x_20:
[----:B------:R-:W-:Y:S01]  /*11c0*/  LEA R10, R5, R10, 0xe ;  /* 0x0000000a050a7211 */ /* 0x000fe200078e70ff */
[----:B------:R-:W-:Y:S01]  /*11d0*/  ULDC.64 UR4, c[0x0][0x198] ;  /* 0x0000660000047ab9 */ /* 0x000fe20000000a00 */
[----:B------:R-:W-:Y:S01]  /*11e0*/  R2UR UR11, R8 ;  /* 0x00000000080b72ca */ /* 0x000fe200000e0000 */
[----:B------:R-:W-:Y:S01]  /*11f0*/  UIADD3 UR4, UP0, UR4, 0x2f0, URZ ;  /* 0x000002f004047890 */ /* 0x000fe2000ff1e03f */
[----:B------:R-:W-:Y:S01]  /*1200*/  R2UR UR9, R3 ;  /* 0x00000000030972ca */ /* 0x000fe200000e0000 */
[----:B------:R-:W-:Y:S01]  /*1210*/  UMOV UR6, 0x0 ;  /* 0x0000000000067882 */ /* 0x000fe20000000000 */
[----:B------:R-:W-:Y:S01]  /*1220*/  R2UR UR32, R10 ;  /* 0x000000000a2072ca */ /* 0x000fe200000e0000 */
[----:B------:R-:W-:Y:S01]  /*1230*/  UIADD3.X UR5, URZ, UR5, URZ, UP0, !UPT ;  /* 0x000000053f057290 */ /* 0x000fe200087fe43f */
[----:B------:R-:W-:Y:S01]  /*1240*/  VIADD R5, R5, 0x1 ;  /* 0x0000000105057836 */ /* 0x000fe20000000000 */
[----:B------:R-:W-:Y:S01]  /*1250*/  UMOV UR7, 0x10000000 ;  /* 0x1000000000077882 */ /* 0x000fe20000000000 */
[----:B------:R-:W-:Y:S01]  /*1260*/  UMOV UR10, URZ ;  /* 0x0000003f000a7c82 */ /* 0x000fe20008000000 */
[----:B------:R-:W-:Y:S01]  /*1270*/  UMOV UR12, UR36 ;  /* 0x00000024000c7c82 */ /* 0x000fe20008000000 */
[----:B------:R-:W-:Y:S01]  /*1280*/  UMOV UR13, UR37 ;  /* 0x00000025000d7c82 */ /* 0x000fe20008000000 */
[----:B------:R-:W-:Y:S01]  /*1290*/  UMOV UR34, 0x40 ;  /* 0x0000004000227882 */ /* 0x000fe20000000000 */
[C---:B------:R-:W-:Y:S01]  /*12a0*/  ISETP.NE.AND P1, PT, R5.reuse, 0x4, PT ;  /* 0x000000040500780c */ /* 0x040fe20003f25270 */
[----:B------:R-:W-:Y:S01]  /*12b0*/  USHF.L.U32 UR11, UR11, 0x6, URZ ;  /* 0x000000060b0b7899 */ /* 0x000fe2000800063f */
[----:B------:R-:W-:Y:S01]  /*12c0*/  IADD3 R8, R8, 0x1, RZ ;  /* 0x0000000108087810 */ /* 0x000fe20007ffe0ff */
[----:B------:R-:W-:Y:S01]  /*12d0*/  UIADD3 UR9, UR9, 0x14000, URZ ;  /* 0x0001400009097890 */ /* 0x000fe2000fffe03f */
[----:B-12---:R-:W-:Y:S01]  /*12e0*/  SEL R3, RZ, 0x1, P1 ;  /* 0x00000001ff037807 */ /* 0x006fe20000800000 */
[----:B------:R-:W-:Y:S01]  /*12f0*/  UIADD3 UR8, UR32, 0x4000, URZ ;  /* 0x0000400020087890 */ /* 0x000fe2000fffe03f */
[----:B------:R-:W-:Y:S01]  /*1300*/  SEL R5, R5, RZ, P1 ;  /* 0x000000ff05057207 */ /* 0x000fe20000800000 */
[----:B------:R-:W-:Y:S01]  /*1310*/  UIADD3 UR32, UR32, 0x6000, URZ ;  /* 0x0000600020207890 */ /* 0x000fe2000fffe03f */
[----:B------:R-:W-:Y:S01]  /*1320*/  LOP3.LUT R4, R4, R3, RZ, 0x3c, !PT ;  /* 0x0000000304047212 */ /* 0x000fe200078e3cff */
[----:B------:R-:W-:Y:S01]  /*1330*/  UMOV UR35, UR11 ;  /* 0x0000000b00237c82 */ /* 0x000fe20008000000 */
[----:B------:R-:W-:-:S04]  /*1340*/  UMOV UR33, UR9 ;  /* 0x0000000900217c82 */ /* 0x000fc80008000000 */
[----:B------:R3:W-:Y:S02]  /*1350*/  UTMALDG.4D [UR8], [UR4], desc[UR6] ;  /* 0x00000608040075b4 */ /* 0x0007e40008019000 */
[----:B------:R3:W-:Y:S02]  /*1360*/  UTMALDG.4D [UR32], [UR4], desc[UR6] ;  /* 0x00000620040075b4 */ /* 0x0007e40008019000 */
[----:B---3--:R-:W-:Y:S01]  /*1370*/  NOP ;  /* 0x0000000000007918 */ /* 0x008fe20000000000 */
.L_x_16:
[----:B------:R-:W-:-:S07]  /*1380*/  VIADD R7, R7, 0xfffffffc ;  /* 0xfffffffc07077836 */ /* 0x000fce0000000000 */
.L_x_10:
[----:B------:R-:W-:Y:S05]  /*1390*/  BSYNC B0 ;  /* 0x0000000000007941 */ /* 0x000fea0003800000 */
.L_x_9:
[----:B-12---:R-:W1:Y:S01]  /*13a0*/  S2R R3, SR_CgaCtaId ;  /* 0x0000000000037919 */ /* 0x006e620000008800 */
[----:B------:R-:W-:Y:S02]  /*13b0*/  MOV R2, 0x400 ;  /* 0x0000040000027802 */ /* 0x000fe40000000f00 */
[----:B------:R-:W-:Y:S02]  /*13c0*/  SHF.L.U32 R57, RZ, 0x1f, RZ ;  /* 0x0000001fff397819 */ /* 0x000fe400000006ff */
[----:B-1----:R-:W-:-:S04]  /*13d0*/  LEA R2, R3, R2, 0x18 ;  /* 0x0000000203027211 */ /* 0x002fc800078ec0ff */
[----:B------:R-:W1:Y:S02]  /*13e0*/  SYNCS.PHASECHK.TRANS64.TRYWAIT P1, [R2+URZ+0x14040], R57 ;  /* 0x01404039020075a7 */ /* 0x000e64000802017f */
[----:B-1----:R-:W-:Y:S05]  /*13f0*/  @!P1 BRA `(.L_x_21) ;  /* 0x00000080002c9947 */ /* 0x002fea0003800000 */
.L_x_81:
[----:B------:R-:W2:Y:S01]  /*1400*/  SYNCS.PHASECHK.TRANS64.TRYWAIT P1, [R2+URZ+0x14000], R57 ;  /* 0x01400039020075a7 */ /* 0x000ea2000802017f */
[----:B------:R-:W-:-:S04]  /*1410*/  SHF.R.S32.HI R3, RZ, 0x1f, R0 ;  /* 0x0000001fff037819 */ /* 0x000fc80000011400 */
[----:B------:R-:W-:-:S04]  /*1420*/  LEA.HI R3, R3, R0, RZ, 0x2 ;  /* 0x0000000003037211 */ /* 0x000fc800078f10ff */
[----:B------:R-:W-:-:S04]  /*1430*/  LOP3.LUT R3, R3, 0x7ffffffc, RZ, 0xc0, !PT ;  /* 0x7ffffffc03037812 */ /* 0x000fc800078ec0ff */
[----:B------:R-:W-:Y:S01]  /*1440*/  IADD3 R10, -R3, R0, RZ ;  /* 0x00000000030a7210 */ /* 0x000fe20007ffe1ff */
[----:B------:R-:W-:-:S03]  /*1450*/  IMAD.MOV.U32 R3, RZ, RZ, RZ ;  /* 0x000000ffff037224 */ /* 0x000fc600078e00ff */
[----:B------:R-:W-:Y:S01]  /*1460*/  SHF.L.U32 R10, R10, 0x1, RZ ;  /* 0x000000010a0a7819 */ /* 0x000fe200000006ff */
[----:B--2---:R-:W-:Y:S06]  /*1470*/  @!P1 BRA `(.L_x_22) ;  /* 0x0000008000209947 */ /* 0x004fec0003800000 */
.L_x_82:
[----:B------:R-:W-:Y:S05]  /*1480*/  WARPSYNC.ALL ;  /* 0x0000000000007948 */ /* 0x000fea0003800000 */
[C---:B------:R-:W-:Y:S01]  /*1490*/  R2UR UR23, R2.reuse ;  /* 0x00000000021772ca */ /* 0x040fe200000e0000 */
[----:B------:R-:W-:Y:S01]  /*14a0*/  WARPGROUP.ARRIVE ;  /* 0x00000000000079c5 */ /* 0x000fe20000000000 */
[----:B------:R-:W-:Y:S01]  /*14b0*/  R2UR UR4, R2 ;  /* 0x00000000020472ca */ /* 0x000fe200000e0000 */
[----:B------:R-:W-:Y:S01]  /*14c0*/  UMOV UR57, 0x40000040 ;  /* 0x4000004000397882 */ /* 0x000fe20000000000 */
[----:B------:R-:W-:Y:S01]  /*14d0*/  UMOV UR7, 0x40000040 ;  /* 0x4000004000077882 */ /* 0x000fe20000000000 */
[----:B------:R-:W-:Y:S01]  /*14e0*/  UMOV UR5, UR57 ;  /* 0x0000003900057c82 */ /* 0x000fe20008000000 */
[----:B------:R-:W-:Y:S01]  /*14f0*/  UMOV UR53, 0x40000040 ;  /* 0x4000004000357882 */ /* 0x000fe20000000000 */
[----:B------:R-:W-:Y:S01]  /*1500*/  UMOV UR55, 0x40000040 ;  /* 0x4000004000377882 */ /* 0x000fe20000000000 */
[----:B------:R-:W-:Y:S01]  /*1510*/  UMOV UR49, 0x40000040 ;  /* 0x4000004000317882 */ /* 0x000fe20000000000 */
[----:B------:R-:W-:Y:S01]  /*1520*/  UMOV UR51, 0x40000040 ;  /* 0x4000004000337882 */ /* 0x000fe20000000000 */
[----:B------:R-:W-:Y:S01]  /*1530*/  UMOV UR45, 0x40000040 ;  /* 0x40000040002d7882 */ /* 0x000fe20000000000 */
[----:B------:R-:W-:Y:S01]  /*1540*/  UMOV UR47, 0x40000040 ;  /* 0x40000040002f7882 */ /* 0x000fe20000000000 */
[----:B------:R-:W-:Y:S01]  /*1550*/  UMOV UR41, 0x40000040 ;  /* 0x4000004000297882 */ /* 0x000fe20000000000 */
[----:B------:R-:W-:Y:S01]  /*1560*/  UIADD3 UR23, UR23, 0x4000, URZ ;  /* 0x0000400017177890 */ /* 0x000fe2000fffe03f */
[C---:B------:R-:W-:Y:S01]  /*1570*/  IADD3 R14, R10.reuse, 0x8, RZ ;  /* 0x000000080a0e7810 */ /* 0x040fe20007ffe0ff */
[----:B------:R-:W-:Y:S01]  /*1580*/  USHF.R.U32.HI UR4, URZ, 0x4, UR4 ;  /* 0x000000043f047899 */ /* 0x000fe20008011604 */
[----:B------:R-:W-:Y:S01]  /*1590*/  VIADD R12, R10, 0x1 ;  /* 0x000000010a0c7836 */ /* 0x000fe20000000000 */
[----:B------:R-:W-:Y:S01]  /*15a0*/  USHF.R.U32.HI UR23, URZ, 0x4, UR23 ;  /* 0x000000043f177899 */ /* 0x000fe20008011617 */
[-C--:B------:R-:W-:Y:S01]  /*15b0*/  ISETP.GE.AND P4, PT, R14, R13.reuse, PT ;  /* 0x0000000d0e00720c */ /* 0x080fe20003f86270 */
[----:B------:R-:W-:Y:S01]  /*15c0*/  ULOP3.LUT UR4, UR4, 0x3fff, URZ, 0xc0, !UPT ;  /* 0x00003fff04047892 */ /* 0x000fe2000f8ec03f */
[----:B------:R-:W-:Y:S01]  /*15d0*/  VIADD R14, R10, 0x11 ;  /* 0x000000110a0e7836 */ /* 0x000fe20000000000 */
[----:B------:R-:W-:Y:S01]  /*15e0*/  ULOP3.LUT UR23, UR23, 0x3fff, URZ, 0xc0, !UPT ;  /* 0x00003fff17177892 */ /* 0x000fe2000f8ec03f */
[-C--:B------:R-:W-:Y:S01]  /*15f0*/  ISETP.GE.AND P3, PT, R12, R13.reuse, PT ;  /* 0x0000000d0c00720c */ /* 0x080fe20003f66270 */
[----:B------:R-:W-:Y:S01]  /*1600*/  ULOP3.LUT UR56, UR4, 0x10000, URZ, 0xfc, !UPT ;  /* 0x0001000004387892 */ /* 0x000fe2000f8efc3f */
[----:B------:R-:W-:Y:S01]  /*1610*/  VIADD R12, R10, 0x9 ;  /* 0x000000090a0c7836 */ /* 0x000fe20000000000 */
[----:B------:R-:W-:Y:S01]  /*1620*/  ULOP3.LUT UR38, UR23, 0x10000, URZ, 0xfc, !UPT ;  /* 0x0001000017267892 */ /* 0x000fe2000f8efc3f */
[-C--:B------:R-:W-:Y:S01]  /*1630*/  ISETP.GE.AND P1, PT, R14, R13.reuse, PT ;  /* 0x0000000d0e00720c */ /* 0x080fe20003f26270 */
[----:B------:R-:W-:Y:S01]  /*1640*/  UIADD3 UR52, UR56, 0x2, URZ ;  /* 0x0000000238347890 */ /* 0x000fe2000fffe03f */
[----:B------:R-:W-:Y:S01]  /*1650*/  VIADD R14, R10, 0x19 ;  /* 0x000000190a0e7836 */ /* 0x000fe20000000000 */
[----:B------:R-:W-:Y:S01]  /*1660*/  UIADD3 UR54, UR38, 0x2, URZ ;  /* 0x0000000226367890 */ /* 0x000fe2000fffe03f */
[-C--:B------:R-:W-:Y:S01]  /*1670*/  ISETP.GE.AND P5, PT, R12, R13.reuse, PT ;  /* 0x0000000d0c00720c */ /* 0x080fe20003fa6270 */
[----:B------:R-:W-:Y:S01]  /*1680*/  UMOV UR4, UR56 ;  /* 0x0000003800047c82 */ /* 0x000fe20008000000 */
[----:B------:R-:W-:Y:S01]  /*1690*/  UMOV UR6, UR38 ;  /* 0x0000002600067c82 */ /* 0x000fe20008000000 */
[----:B------:R-:W-:Y:S01]  /*16a0*/  UIADD3 UR48, UR56, 0x4, URZ ;  /* 0x0000000438307890 */ /* 0x000fe2000fffe03f */
[----:B------:R-:W-:Y:S01]  /*16b0*/  HGMMA.64x64x16.F32 R24, gdesc[UR4], RZ, !UPT, gsb0 ;  /* 0x00e00000041879f0 */ /* 0x000fe2000c0008ff */
[----:B------:R-:W-:Y:S01]  /*16c0*/  UIADD3 UR50, UR38, 0x4, URZ ;  /* 0x0000000426327890 */ /* 0x000fe2000fffe03f */
[C---:B------:R-:W-:Y:S01]  /*16d0*/  ISETP.GE.AND P2, PT, R10.reuse, R13, PT ;  /* 0x0000000d0a00720c */ /* 0x040fe20003f46270 */
[----:B------:R-:W-:Y:S01]  /*16e0*/  UIADD3 UR44, UR56, 0x6, URZ ;  /* 0x00000006382c7890 */ /* 0x000fe2000fffe03f */
[C---:B------:R-:W-:Y:S01]  /*16f0*/  IADD3 R12, R10.reuse, 0x18, RZ ;  /* 0x000000180a0c7810 */ /* 0x040fe20007ffe0ff */
[----:B------:R-:W-:Y:S01]  /*1700*/  UIADD3 UR46, UR38, 0x6, URZ ;  /* 0x00000006262e7890 */ /* 0x000fe2000fffe03f */
[----:B------:R-:W-:Y:S01]  /*1710*/  IADD3 R18, R10, 0x10, RZ ;  /* 0x000000100a127810 */ /* 0x000fe20007ffe0ff */
[----:B------:R-:W-:-:S02]  /*1720*/  UIADD3 UR40, UR56, 0x200, URZ ;  /* 0x0000020038287890 */ /* 0x000fc4000fffe03f */
[----:B------:R-:W-:Y:S01]  /*1730*/  UIADD3 UR42, UR38, 0x200, URZ ;  /* 0x00000200262a7890 */ /* 0x000fe2000fffe03f */
[----:B------:R-:W-:Y:S01]  /*1740*/  ISETP.GE.AND P6, PT, R18, R13, PT ;  /* 0x0000000d1200720c */ /* 0x000fe20003fc6270 */
[----:B------:R-:W-:Y:S01]  /*1750*/  UMOV UR43, 0x40000040 ;  /* 0x40000040002b7882 */ /* 0x000fe20000000000 */
[----:B------:R-:W-:Y:S02]  /*1760*/  UIADD3 UR28, UR56, 0x202, URZ ;  /* 0x00000202381c7890 */ /* 0x000fe4000fffe03f */
[----:B------:R-:W-:Y:S01]  /*1770*/  UIADD3 UR30, UR38, 0x202, URZ ;  /* 0x00000202261e7890 */ /* 0x000fe2000fffe03f */
[----:B------:R-:W-:Y:S01]  /*1780*/  UMOV UR29, 0x40000040 ;  /* 0x40000040001d7882 */ /* 0x000fe20000000000 */
[----:B------:R-:W-:Y:S01]  /*1790*/  UMOV UR31, 0x40000040 ;  /* 0x40000040001f7882 */ /* 0x000fe20000000000 */
[----:B------:R-:W-:Y:S02]  /*17a0*/  UIADD3 UR24, UR56, 0x204, URZ ;  /* 0x0000020438187890 */ /* 0x000fe4000fffe03f */
[----:B------:R-:W-:Y:S01]  /*17b0*/  UIADD3 UR26, UR38, 0x204, URZ ;  /* 0x00000204261a7890 */ /* 0x000fe2000fffe03f */
[----:B------:R-:W-:Y:S01]  /*17c0*/  UMOV UR25, 0x40000040 ;  /* 0x4000004000197882 */ /* 0x000fe20000000000 */
[----:B------:R-:W-:Y:S01]  /*17d0*/  UMOV UR27, 0x40000040 ;  /* 0x40000040001b7882 */ /* 0x000fe20000000000 */
[----:B------:R-:W-:-:S02]  /*17e0*/  UIADD3 UR4, UR56, 0x206, URZ ;  /* 0x0000020638047890 */ /* 0x000fc4000fffe03f */
[----:B------:R-:W-:Y:S01]  /*17f0*/  UIADD3 UR6, UR38, 0x206, URZ ;  /* 0x0000020626067890 */ /* 0x000fe2000fffe03f */
[----:B------:R-:W-:Y:S01]  /*1800*/  UMOV UR5, 0x40000040 ;  /* 0x4000004000057882 */ /* 0x000fe20000000000 */
[----:B------:R-:W-:Y:S01]  /*1810*/  UMOV UR7, 0x40000040 ;  /* 0x4000004000077882 */ /* 0x000fe20000000000 */
[----:B------:R-:W-:Y:S01]  /*1820*/  ULDC UR18, c[0x0][0x604] ;  /* 0x0001810000127ab9 */ /* 0x000fe20000000800 */
        /* <DEDUP_REMOVED lines=14> */
[----:B------:R-:W-:-:S02]  /*1910*/  WARPGROUP.DEPBAR.LE gsb0, 0x0 ;  /* 0x00008000000079c5 */ /* 0x000fc40000010000 */
[----:B------:R-:W-:-:S06]  /*1920*/  WARPGROUP.ARRIVE ;  /* 0x00000000000079c5 */ /* 0x000fcc0000000000 */
[----:B------:R-:W-:Y:S03]  /*1930*/  HGMMA.64x64x16.F32 R24, gdesc[UR52], R24, gsb0 ;  /* 0x00e00000341879f0 */ /* 0x000fe60008000818 */
[----:B------:R-:W-:Y:S02]  /*1940*/  WARPGROUP.DEPBAR.LE gsb0, 0x0 ;  /* 0x00008000000079c5 */ /* 0x000fe40000010000 */
        /* <DEDUP_REMOVED lines=13> */
[----:B------:R-:W-:Y:S01]  /*1a20*/  HGMMA.64x64x16.F32 R24, gdesc[UR24], R24, gsb0 ;  /* 0x00e00000181879f0 */ /* 0x000fe20008000818 */
[----:B------:R-:W-:Y:S02]  /*1a30*/  ULDC UR26, c[0x0][0x604] ;  /* 0x00018100001a7ab9 */ /* 0x000fe40000000800 */
[----:B------:R-:W-:Y:S02]  /*1a40*/  WARPGROUP.DEPBAR.LE gsb0, 0x0 ;  /* 0x00008000000079c5 */ /* 0x000fe40000010000 */
[----:B------:R-:W-:-:S06]  /*1a50*/  WARPGROUP.ARRIVE ;  /* 0x00000000000079c5 */ /* 0x000fcc0000000000 */
[----:B------:R-:W-:Y:S01]  /*1a60*/  HGMMA.64x64x16.F32 R24, gdesc[UR4], R24, gsb0 ;  /* 0x00e00000041879f0 */ /* 0x000fe20008000818 */
[----:B------:R-:W-:Y:S01]  /*1a70*/  ULDC UR6, c[0x0][0x604] ;  /* 0x0001810000067ab9 */ /* 0x000fe20000000800 */
[----:B------:R-:W-:Y:S01]  /*1a80*/  ULDC UR7, c[0x0][0x604] ;  /* 0x0001810000077ab9 */ /* 0x000fe20000000800 */
[----:B------:R-:W-:Y:S02]  /*1a90*/  WARPGROUP.DEPBAR.LE gsb0, 0x0 ;  /* 0x00008000000079c5 */ /* 0x000fe40000010000 */
[----:B------:R-:W-:Y:S02]  /*1aa0*/  FSEL R25, R25, -INF , !P3 ;  /* 0xff80000019197808 */ /* 0x000fe40005800000 */
[----:B------:R-:W-:Y:S02]  /*1ab0*/  FSEL R27, R27, -INF , !P3 ;  /* 0xff8000001b1b7808 */ /* 0x000fe40005800000 */
[----:B------:R-:W-:Y:S01]  /*1ac0*/  ISETP.GE.AND P3, PT, R14, R13, PT ;  /* 0x0000000d0e00720c */ /* 0x000fe20003f66270 */
[----:B------:R-:W-:Y:S01]  /*1ad0*/  VIADD R14, R10, 0x21 ;  /* 0x000000210a0e7836 */ /* 0x000fe20000000000 */
[----:B------:R-:W-:-:S02]  /*1ae0*/  FSEL R24, R24, -INF , !P2 ;  /* 0xff80000018187808 */ /* 0x000fc40005000000 */
[----:B------:R-:W-:Y:S02]  /*1af0*/  FSEL R26, R26, -INF , !P2 ;  /* 0xff8000001a1a7808 */ /* 0x000fe40005000000 */
[-C--:B------:R-:W-:Y:S02]  /*1b00*/  ISETP.GE.AND P2, PT, R12, R13.reuse, PT ;  /* 0x0000000d0c00720c */ /* 0x080fe40003f46270 */
[----:B------:R-:W-:Y:S02]  /*1b10*/  IADD3 R12, R10, 0x20, RZ ;  /* 0x000000200a0c7810 */ /* 0x000fe40007ffe0ff */
[----:B------:R-:W-:Y:S02]  /*1b20*/  FSEL R29, R29, -INF , !P5 ;  /* 0xff8000001d1d7808 */ /* 0x000fe40006800000 */
[----:B------:R-:W-:Y:S02]  /*1b30*/  FSEL R31, R31, -INF , !P5 ;  /* 0xff8000001f1f7808 */ /* 0x000fe40006800000 */
[----:B------:R-:W-:Y:S01]  /*1b40*/  ISETP.GE.AND P5, PT, R14, R13, PT ;  /* 0x0000000d0e00720c */ /* 0x000fe20003fa6270 */
[----:B------:R-:W-:Y:S01]  /*1b50*/  VIADD R14, R10, 0x29 ;  /* 0x000000290a0e7836 */ /* 0x000fe20000000000 */
[----:B------:R-:W-:-:S02]  /*1b60*/  FSEL R28, R28, -INF , !P4 ;  /* 0xff8000001c1c7808 */ /* 0x000fc40006000000 */
[----:B------:R-:W-:Y:S02]  /*1b70*/  FSEL R30, R30, -INF , !P4 ;  /* 0xff8000001e1e7808 */ /* 0x000fe40006000000 */
[----:B------:R-:W-:Y:S02]  /*1b80*/  ISETP.GE.AND P4, PT, R12, R13, PT ;  /* 0x0000000d0c00720c */ /* 0x000fe40003f86270 */
[----:B------:R-:W-:Y:S02]  /*1b90*/  FMNMX R11, R24, R25, !PT ;  /* 0x00000019180b7209 */ /* 0x000fe40007800000 */
[----:B------:R-:W-:Y:S02]  /*1ba0*/  IADD3 R12, R10, 0x28, RZ ;  /* 0x000000280a0c7810 */ /* 0x000fe40007ffe0ff */
[----:B------:R-:W-:Y:S02]  /*1bb0*/  FMNMX R15, R26, R27, !PT ;  /* 0x0000001b1a0f7209 */ /* 0x000fe40007800000 */
[----:B------:R-:W-:-:S02]  /*1bc0*/  FSEL R33, R33, -INF , !P1 ;  /* 0xff80000021217808 */ /* 0x000fc40004800000 */
[----:B------:R-:W-:Y:S02]  /*1bd0*/  FSEL R35, R35, -INF , !P1 ;  /* 0xff80000023237808 */ /* 0x000fe40004800000 */
[----:B------:R-:W-:Y:S02]  /*1be0*/  ISETP.GE.AND P1, PT, R14, R13, PT ;  /* 0x0000000d0e00720c */ /* 0x000fe40003f26270 */
[----:B------:R-:W-:Y:S02]  /*1bf0*/  FSEL R32, R32, -INF , !P6 ;  /* 0xff80000020207808 */ /* 0x000fe40007000000 */
[----:B------:R-:W-:Y:S02]  /*1c00*/  FSEL R34, R34, -INF , !P6 ;  /* 0xff80000022227808 */ /* 0x000fe40007000000 */
[----:B------:R-:W-:Y:S02]  /*1c10*/  FMNMX R14, R28, R11, !PT ;  /* 0x0000000b1c0e7209 */ /* 0x000fe40007800000 */
[----:B------:R-:W-:-:S02]  /*1c20*/  ISETP.GE.AND P6, PT, R12, R13, PT ;  /* 0x0000000d0c00720c */ /* 0x000fc40003fc6270 */
[----:B------:R-:W-:Y:S02]  /*1c30*/  FMNMX R18, R30, R15, !PT ;  /* 0x0000000f1e127209 */ /* 0x000fe40007800000 */
[----:B------:R-:W-:Y:S02]  /*1c40*/  IADD3 R12, R10, 0x30, RZ ;  /* 0x000000300a0c7810 */ /* 0x000fe40007ffe0ff */
[----:B------:R-:W-:Y:S02]  /*1c50*/  FMNMX R11, R29, R14, !PT ;  /* 0x0000000e1d0b7209 */ /* 0x000fe40007800000 */
[----:B------:R-:W-:Y:S02]  /*1c60*/  FSEL R36, R36, -INF , !P2 ;  /* 0xff80000024247808 */ /* 0x000fe40005000000 */
[----:B------:R-:W-:Y:S02]  /*1c70*/  FSEL R38, R38, -INF , !P2 ;  /* 0xff80000026267808 */ /* 0x000fe40005000000 */
[----:B------:R-:W-:-:S02]  /*1c80*/  FMNMX R15, R31, R18, !PT ;  /* 0x000000121f0f7209 */ /* 0x000fc40007800000 */
[----:B------:R-:W-:Y:S01]  /*1c90*/  ISETP.GE.AND P2, PT, R12, R13, PT ;  /* 0x0000000d0c00720c */ /* 0x000fe20003f46270 */
[----:B------:R-:W-:Y:S01]  /*1ca0*/  VIADD R12, R10, 0x31 ;  /* 0x000000310a0c7836 */ /* 0x000fe20000000000 */
[----:B------:R-:W-:Y:S02]  /*1cb0*/  FMNMX R14, R32, R11, !PT ;  /* 0x0000000b200e7209 */ /* 0x000fe40007800000 */
[----:B------:R-:W-:Y:S02]  /*1cc0*/  FMNMX R18, R34, R15, !PT ;  /* 0x0000000f22127209 */ /* 0x000fe40007800000 */
[----:B------:R-:W-:Y:S02]  /*1cd0*/  FSEL R37, R37, -INF , !P3 ;  /* 0xff80000025257808 */ /* 0x000fe40005800000 */
[----:B------:R-:W-:Y:S02]  /*1ce0*/  FSEL R39, R39, -INF , !P3 ;  /* 0xff80000027277808 */ /* 0x000fe40005800000 */
        /* <DEDUP_REMOVED lines=11> */
[----:B------:R-:W-:Y:S02]  /*1da0*/  FMNMX R15, R39, R18, !PT ;  /* 0x00000012270f7209 */ /* 0x000fe40007800000 */
[----:B------:R-:W-:Y:S02]  /*1db0*/  FSEL R41, R41, -INF , !P5 ;  /* 0xff80000029297808 */ /* 0x000fe40006800000 */
[----:B------:R-:W-:-:S02]  /*1dc0*/  FSEL R43, R43, -INF , !P5 ;  /* 0xff8000002b2b7808 */ /* 0x000fc40006800000 */
[----:B------:R-:W-:Y:S02]  /*1dd0*/  ISETP.GE.AND P5, PT, R12, R13, PT ;  /* 0x0000000d0c00720c */ /* 0x000fe40003fa6270 */
[----:B------:R-:W-:Y:S02]  /*1de0*/  FMNMX R12, R40, R11, !PT ;  /* 0x0000000b280c7209 */ /* 0x000fe40007800000 */
[----:B------:R-:W-:Y:S02]  /*1df0*/  FMNMX R14, R42, R15, !PT ;  /* 0x0000000f2a0e7209 */ /* 0x000fe40007800000 */
[----:B------:R-:W-:Y:S02]  /*1e00*/  FSEL R44, R44, -INF , !P6 ;  /* 0xff8000002c2c7808 */ /* 0x000fe40007000000 */
[----:B------:R-:W-:Y:S02]  /*1e10*/  FMNMX R11, R41, R12, !PT ;  /* 0x0000000c290b7209 */ /* 0x000fe40007800000 */
[----:B------:R-:W-:-:S02]  /*1e20*/  FSEL R46, R46, -INF , !P6 ;  /* 0xff8000002e2e7808 */ /* 0x000fc40007000000 */
[----:B------:R-:W-:Y:S02]  /*1e30*/  FMNMX R15, R43, R14, !PT ;  /* 0x0000000e2b0f7209 */ /* 0x000fe40007800000 */
[----:B------:R-:W-:Y:S02]  /*1e40*/  FSEL R45, R45, -INF , !P1 ;  /* 0xff8000002d2d7808 */ /* 0x000fe40004800000 */
        /* <DEDUP_REMOVED lines=19> */
[----:B------:R-:W-:Y:S02]  /*1f80*/  FMNMX R12, R53, R12, !PT ;  /* 0x0000000c350c7209 */ /* 0x000fe40007800000 */
[----:B------:R-:W-:-:S03]  /*1f90*/  FMNMX R14, R55, R14, !PT ;  /* 0x0000000e370e7209 */ /* 0x000fc60007800000 */
[----:B------:R-:W3:Y:S04]  /*1fa0*/  SHFL.BFLY PT, R11, R12, 0x1, 0x1f ;  /* 0x0c201f000c0b7f89 */ /* 0x000ee800000e0000 */
[----:B------:R-:W4:Y:S01]  /*1fb0*/  SHFL.BFLY PT, R15, R14, 0x1, 0x1f ;  /* 0x0c201f000e0f7f89 */ /* 0x000f2200000e0000 */
[----:B---3--:R-:W-:Y:S02]  /*1fc0*/  FMNMX R11, R12, R11, !PT ;  /* 0x0000000b0c0b7209 */ /* 0x008fe40007800000 */
[----:B----4-:R-:W-:-:S03]  /*1fd0*/  FMNMX R15, R14, R15, !PT ;  /* 0x0000000f0e0f7209 */ /* 0x010fc60007800000 */
[----:B------:R-:W3:Y:S04]  /*1fe0*/  SHFL.BFLY PT, R18, R11, 0x2, 0x1f ;  /* 0x0c401f000b127f89 */ /* 0x000ee800000e0000 */
[----:B------:R-:W4:Y:S01]  /*1ff0*/  SHFL.BFLY PT, R20, R15, 0x2, 0x1f ;  /* 0x0c401f000f147f89 */ /* 0x000f2200000e0000 */
[----:B---3--:R-:W-:Y:S02]  /*2000*/  FMNMX R19, R11, R18, !PT ;  /* 0x000000120b137209 */ /* 0x008fe40007800000 */
[----:B----4-:R-:W-:-:S04]  /*2010*/  FMNMX R18, R15, R20, !PT ;  /* 0x000000140f127209 */ /* 0x010fc80007800000 */
[----:B------:R-:W-:-:S04]  /*2020*/  FSETP.NEU.AND P1, PT, R18, -INF , PT ;  /* 0xff8000001200780b */ /* 0x000fc80003f2d000 */
[----:B------:R-:W-:Y:S02]  /*2030*/  FSEL R11, R18, RZ, P1 ;  /* 0x000000ff120b7208 */ /* 0x000fe40000800000 */
[----:B------:R-:W-:-:S03]  /*2040*/  FSETP.NEU.AND P1, PT, R19, -INF , PT ;  /* 0xff8000001300780b */ /* 0x000fc60003f2d000 */
[----:B------:R-:W-:Y:S01]  /*2050*/  FMUL R101, R11, UR18 ;  /* 0x000000120b657c20 */ /* 0x000fe20008400000 */
[----:B------:R-:W-:Y:S01]  /*2060*/  FSEL R11, R19, RZ, P1 ;  /* 0x000000ff130b7208 */ /* 0x000fe20000800000 */
[----:B------:R-:W-:Y:S02]  /*2070*/  ULDC UR18, c[0x0][0x604] ;  /* 0x0001810000127ab9 */ /* 0x000fe40000000800 */
[--C-:B------:R-:W-:Y:S01]  /*2080*/  FFMA R22, R26, UR19, -R101.reuse ;  /* 0x000000131a167c23 */ /* 0x100fe20008000865 */
[--C-:B------:R-:W-:Y:S01]  /*2090*/  FFMA R21, R27, UR22, -R101.reuse ;  /* 0x000000161b157c23 */ /* 0x100fe20008000865 */
[----:B------:R-:W-:Y:S01]  /*20a0*/  FMUL R11, R11, UR6 ;  /* 0x000000060b0b7c20 */ /* 0x000fe20008400000 */
[----:B------:R-:W-:Y:S01]  /*20b0*/  ULDC UR22, c[0x0][0x604] ;  /* 0x0001810000167ab9 */ /* 0x000fe20000000800 */
[----:B------:R-:W-:Y:S01]  /*20c0*/  FFMA R15, R31, UR26, -R101 ;  /* 0x0000001a1f0f7c23 */ /* 0x000fe20008000865 */
[----:B------:R-:W-:Y:S01]  /*20d0*/  FSETP.GEU.AND P4, PT, R22, -126, PT ;  /* 0xc2fc00001600780b */ /* 0x000fe20003f8e000 */
[--C-:B------:R-:W-:Y:S01]  /*20e0*/  FFMA R14, R24, UR7, -R11.reuse ;  /* 0x00000007180e7c23 */ /* 0x100fe2000800080b */
[----:B------:R-:W-:Y:S01]  /*20f0*/  FSETP.GEU.AND P5, PT, R21, -126, PT ;  /* 0xc2fc00001500780b */ /* 0x000fe20003fae000 */
[----:B------:R-:W-:Y:S01]  /*2100*/  FFMA R12, R28, UR9, -R11 ;  /* 0x000000091c0c7c23 */ /* 0x000fe2000800080b */
[----:B------:R-:W-:Y:S01]  /*2110*/  FFMA R20, R30, UR22, -R101 ;  /* 0x000000161e147c23 */ /* 0x000fe20008000865 */
[--C-:B------:R-:W-:Y:S01]  /*2120*/  FFMA R23, R29, UR10, -R11.reuse ;  /* 0x0000000a1d177c23 */ /* 0x100fe2000800080b */
[----:B------:R-:W-:Y:S01]  /*2130*/  FSETP.GEU.AND P6, PT, R14, -126, PT ;  /* 0xc2fc00000e00780b */ /* 0x000fe20003fce000 */
[--C-:B------:R-:W-:Y:S01]  /*2140*/  FFMA R25, R25, UR8, -R11.reuse ;  /* 0x0000000819197c23 */ /* 0x100fe2000800080b */
[----:B------:R-:W-:Y:S01]  /*2150*/  FSETP.GEU.AND P2, PT, R15, -126, PT ;  /* 0xc2fc00000f00780b */ /* 0x000fe20003f4e000 */
[----:B------:R-:W-:Y:S01]  /*2160*/  ULDC UR19, c[0x0][0x604] ;  /* 0x0001810000137ab9 */ /* 0x000fe20000000800 */
[----:B------:R-:W-:Y:S01]  /*2170*/  P2R R24, PR, RZ, 0x40 ;  /* 0x00000040ff187803 */ /* 0x000fe20000000000 */
[----:B------:R-:W-:Y:S01]  /*2180*/  ULDC UR6, c[0x0][0x604] ;  /* 0x0001810000067ab9 */ /* 0x000fe20000000800 */
[----:B------:R-:W-:Y:S01]  /*2190*/  FSETP.GEU.AND P1, PT, R20, -126, PT ;  /* 0xc2fc00001400780b */ /* 0x000fe20003f2e000 */
[----:B------:R-:W-:Y:S01]  /*21a0*/  @!P4 FMUL R22, R22, 0.5 ;  /* 0x3f0000001616c820 */ /* 0x000fe20000400000 */
[----:B------:R-:W-:Y:S01]  /*21b0*/  FSETP.GEU.AND P3, PT, R25, -126, PT ;  /* 0xc2fc00001900780b */ /* 0x000fe20003f6e000 */
[----:B------:R-:W-:Y:S01]  /*21c0*/  @!P5 FMUL R21, R21, 0.5 ;  /* 0x3f0000001515d820 */ /* 0x000fe20000400000 */
[--C-:B------:R-:W-:Y:S01]  /*21d0*/  FFMA R92, R32, UR11, -R11.reuse ;  /* 0x0000000b205c7c23 */ /* 0x100fe2000800080b */
[--C-:B------:R-:W-:Y:S01]  /*21e0*/  FFMA R118, R33, UR12, -R11.reuse ;  /* 0x0000000c21767c23 */ /* 0x100fe2000800080b */
[--C-:B------:R-:W-:Y:S01]  /*21f0*/  FFMA R117, R36, UR13, -R11.reuse ;  /* 0x0000000d24757c23 */ /* 0x100fe2000800080b */
[----:B------:R-:W3:Y:S01]  /*2200*/  MUFU.EX2 R22, R22 ;  /* 0x0000001600167308 */ /* 0x000ee20000000800 */
[----:B------:R-:W-:Y:S01]  /*2210*/  @!P6 FMUL R14, R14, 0.5 ;  /* 0x3f0000000e0ee820 */ /* 0x000fe20000400000 */
[----:B------:R-:W4:Y:S01]  /*2220*/  SYNCS.PHASECHK.TRANS64.TRYWAIT P6, [R2+URZ+0x14008], R57 ;  /* 0x01400839020075a7 */ /* 0x000f2200080c017f */
[----:B------:R-:W-:Y:S01]  /*2230*/  @!P2 FMUL R15, R15, 0.5 ;  /* 0x3f0000000f0fa820 */ /* 0x000fe20000400000 */
[--C-:B------:R-:W-:Y:S01]  /*2240*/  FFMA R116, R37, UR14, -R11.reuse ;  /* 0x0000000e25747c23 */ /* 0x100fe2000800080b */
[--C-:B------:R-:W-:Y:S01]  /*2250*/  FFMA R111, R40, UR15, -R11.reuse ;  /* 0x0000000f286f7c23 */ /* 0x100fe2000800080b */
[----:B------:R-:W-:Y:S01]  /*2260*/  @!P1 FMUL R20, R20, 0.5 ;  /* 0x3f00000014149820 */ /* 0x000fe20000400000 */
[--C-:B------:R-:W-:Y:S01]  /*2270*/  FFMA R110, R41, UR16, -R11.reuse ;  /* 0x00000010296e7c23 */ /* 0x100fe2000800080b */
[----:B------:R-:W5:Y:S01]  /*2280*/  MUFU.EX2 R21, R21 ;  /* 0x0000001500157308 */ /* 0x000f620000000800 */
[----:B------:R-:W-:Y:S01]  /*2290*/  @!P3 FMUL R25, R25, 0.5 ;  /* 0x3f0000001919b820 */ /* 0x000fe20000400000 */
[--C-:B------:R-:W-:Y:S01]  /*22a0*/  FFMA R109, R44, UR17, -R11.reuse ;  /* 0x000000112c6d7c23 */ /* 0x100fe2000800080b */
[--C-:B------:R-:W-:Y:S01]  /*22b0*/  FFMA R108, R45, UR18, -R11.reuse ;  /* 0x000000122d6c7c23 */ /* 0x100fe2000800080b */
[--C-:B------:R-:W-:Y:S01]  /*22c0*/  FFMA R94, R48, UR19, -R11.reuse ;  /* 0x00000013305e7c23 */ /* 0x100fe2000800080b */
[--C-:B------:R-:W-:Y:S01]  /*22d0*/  FFMA R95, R49, UR20, -R11.reuse ;  /* 0x00000014315f7c23 */ /* 0x100fe2000800080b */
[--C-:B------:R-:W-:Y:S01]  /*22e0*/  FFMA R96, R52, UR21, -R11.reuse ;  /* 0x0000001534607c23 */ /* 0x100fe2000800080b */
[----:B------:R-:W-:Y:S01]  /*22f0*/  FFMA R97, R53, UR6, -R11 ;  /* 0x0000000635617c23 */ /* 0x000fe2000800080b */
[----:B------:R-:W1:Y:S01]  /*2300*/  MUFU.EX2 R20, R20 ;  /* 0x0000001400147308 */ /* 0x000e620000000800 */
[----:B---3--:R-:W-:Y:S01]  /*2310*/  @!P4 FMUL R22, R22, R22 ;  /* 0x000000161616c220 */ /* 0x008fe20000400000 */
[C---:B------:R-:W-:Y:S01]  /*2320*/  FSETP.GEU.AND P4, PT, R12.reuse, -126, PT ;  /* 0xc2fc00000c00780b */ /* 0x040fe20003f8e000 */
[----:B------:R-:W-:Y:S01]  /*2330*/  ULDC UR6, c[0x0][0x604] ;  /* 0x0001810000067ab9 */ /* 0x000fe20000000800 */
[----:B------:R-:W-:Y:S01]  /*2340*/  ULDC UR7, c[0x0][0x604] ;  /* 0x0001810000077ab9 */ /* 0x000fe20000000800 */
[----:B------:R-:W-:Y:S01]  /*2350*/  ULDC UR8, c[0x0][0x604] ;  /* 0x0001810000087ab9 */ /* 0x000fe20000000800 */
[----:B------:R-:W-:Y:S01]  /*2360*/  ULDC UR9, c[0x0][0x604] ;  /* 0x0001810000097ab9 */ /* 0x000fe20000000800 */
[----:B------:R-:W-:Y:S01]  /*2370*/  ULDC UR10, c[0x0][0x604] ;  /* 0x00018100000a7ab9 */ /* 0x000fe20000000800 */
[----:B------:R-:W3:Y:S01]  /*2380*/  MUFU.EX2 R15, R15 ;  /* 0x0000000f000f7308 */ /* 0x000ee20000000800 */
[----:B-----5:R-:W-:Y:S01]  /*2390*/  @!P5 FMUL R21, R21, R21 ;  /* 0x000000151515d220 */ /* 0x020fe20000400000 */
[----:B------:R-:W-:Y:S01]  /*23a0*/  FSETP.GEU.AND P5, PT, R23, -126, PT ;  /* 0xc2fc00001700780b */ /* 0x000fe20003fae000 */
[----:B------:R-:W-:Y:S01]  /*23b0*/  ULDC UR11, c[0x0][0x604] ;  /* 0x00018100000b7ab9 */ /* 0x000fe20000000800 */
[----:B------:R-:W-:Y:S01]  /*23c0*/  ULDC UR12, c[0x0][0x604] ;  /* 0x00018100000c7ab9 */ /* 0x000fe20000000800 */
[----:B------:R-:W-:Y:S01]  /*23d0*/  ULDC UR13, c[0x0][0x604] ;  /* 0x00018100000d7ab9 */ /* 0x000fe20000000800 */
[----:B------:R-:W-:Y:S01]  /*23e0*/  ULDC UR14, c[0x0][0x604] ;  /* 0x00018100000e7ab9 */ /* 0x000fe20000000800 */
[----:B------:R-:W-:Y:S01]  /*23f0*/  @!P4 FMUL R12, R12, 0.5 ;  /* 0x3f0000000c0cc820 */ /* 0x000fe20000400000 */
[----:B------:R-:W1:Y:S01]  /*2400*/  MUFU.EX2 R14, R14 ;  /* 0x0000000e000e7308 */ /* 0x000e620000000800 */
[----:B------:R-:W-:Y:S01]  /*2410*/  ULDC UR15, c[0x0][0x604] ;  /* 0x00018100000f7ab9 */ /* 0x000fe20000000800 */
[----:B------:R-:W-:Y:S01]  /*2420*/  ULDC UR16, c[0x0][0x604] ;  /* 0x0001810000107ab9 */ /* 0x000fe20000000800 */
[----:B------:R-:W-:Y:S01]  /*2430*/  ULDC UR17, c[0x0][0x604] ;  /* 0x0001810000117ab9 */ /* 0x000fe20000000800 */
[--C-:B------:R-:W-:Y:S01]  /*2440*/  FFMA R102, R34, UR6, -R101.reuse ;  /* 0x0000000622667c23 */ /* 0x100fe20008000865 */
[--C-:B------:R-:W-:Y:S01]  /*2450*/  FFMA R103, R35, UR7, -R101.reuse ;  /* 0x0000000723677c23 */ /* 0x100fe20008000865 */
[--C-:B------:R-:W-:Y:S01]  /*2460*/  FFMA R104, R38, UR8, -R101.reuse ;  /* 0x0000000826687c23 */ /* 0x100fe20008000865 */
[----:B------:R-:W-:Y:S01]  /*2470*/  @!P5 FMUL R23, R23, 0.5 ;  /* 0x3f0000001717d820 */ /* 0x000fe20000400000 */
[----:B------:R1:W1:Y:S01]  /*2480*/  MUFU.EX2 R11, R25 ;  /* 0x00000019000b7308 */ /* 0x0002620000000800 */
[--C-:B------:R-:W-:Y:S01]  /*2490*/  FFMA R105, R39, UR9, -R101.reuse ;  /* 0x0000000927697c23 */ /* 0x100fe20008000865 */
[--C-:B------:R-:W-:Y:S01]  /*24a0*/  FFMA R113, R42, UR10, -R101.reuse ;  /* 0x0000000a2a717c23 */ /* 0x100fe20008000865 */
[--C-:B------:R-:W-:Y:S01]  /*24b0*/  FFMA R115, R43, UR11, -R101.reuse ;  /* 0x0000000b2b737c23 */ /* 0x100fe20008000865 */
[--C-:B------:R-:W-:Y:S01]  /*24c0*/  FFMA R114, R46, UR12, -R101.reuse ;  /* 0x0000000c2e727c23 */ /* 0x100fe20008000865 */
[--C-:B------:R-:W-:Y:S01]  /*24d0*/  FFMA R112, R47, UR13, -R101.reuse ;  /* 0x0000000d2f707c23 */ /* 0x100fe20008000865 */
[--C-:B------:R-:W-:Y:S01]  /*24e0*/  FFMA R98, R50, UR14, -R101.reuse ;  /* 0x0000000e32627c23 */ /* 0x100fe20008000865 */
[--C-:B------:R-:W-:Y:S01]  /*24f0*/  FFMA R99, R51, UR15, -R101.reuse ;  /* 0x0000000f33637c23 */ /* 0x100fe20008000865 */
[----:B------:R-:W1:Y:S01]  /*2500*/  MUFU.EX2 R12, R12 ;  /* 0x0000000c000c7308 */ /* 0x000e620000000800 */
[--C-:B------:R-:W-:Y:S01]  /*2510*/  FFMA R100, R54, UR16, -R101.reuse ;  /* 0x0000001036647c23 */ /* 0x100fe20008000865 */
[----:B------:R-:W-:-:S06]  /*2520*/  FFMA R101, R55, UR17, -R101 ;  /* 0x0000001137657c23 */ /* 0x000fcc0008000865 */
[----:B------:R-:W1:Y:S01]  /*2530*/  MUFU.EX2 R23, R23 ;  /* 0x0000001700177308 */ /* 0x000e620000000800 */
[----:B---34-:R-:W-:Y:S05]  /*2540*/  @!P6 BRA `(.L_x_23) ;  /* 0x000000700000e947 */ /* 0x018fea0003800000 */
.L_x_83:
[----:B------:R-:W-:Y:S01]  /*2550*/  ISETP.NE.AND P6, PT, R24, RZ, PT ;  /* 0x000000ff1800720c */ /* 0x000fe20003fc5270 */
[----:B-1----:R-:W-:Y:S01]  /*2560*/  @!P1 FMUL R20, R20, R20 ;  /* 0x0000001414149220 */ /* 0x002fe20000400000 */
[----:B------:R-:W-:Y:S01]  /*2570*/  @!P2 FMUL R15, R15, R15 ;  /* 0x0000000f0f0fa220 */ /* 0x000fe20000400000 */
[----:B------:R-:W-:Y:S01]  /*2580*/  @!P3 FMUL R11, R11, R11 ;  /* 0x0000000b0b0bb220 */ /* 0x000fe20000400000 */
[----:B------:R-:W-:Y:S01]  /*2590*/  @!P4 FMUL R12, R12, R12 ;  /* 0x0000000c0c0cc220 */ /* 0x000fe20000400000 */
[----:B------:R-:W-:Y:S01]  /*25a0*/  @!P5 FMUL R23, R23, R23 ;  /* 0x000000171717d220 */ /* 0x000fe20000400000 */
[----:B------:R-:W-:Y:S01]  /*25b0*/  ULOP3.LUT UR23, UR23, 0x2000000, URZ, 0xfc, !UPT ;  /* 0x0200000017177892 */ /* 0x000fe2000f8efc3f */
[----:B------:R-:W-:Y:S01]  /*25c0*/  F2FP.F16.F32.PACK_AB R89, R21, R22 ;  /* 0x000000161559723e */ /* 0x000fe200000000ff */
[----:B------:R-:W-:Y:S01]  /*25d0*/  UMOV UR7, 0x40000040 ;  /* 0x4000004000077882 */ /* 0x000fe20000000000 */
[----:B------:R-:W-:Y:S01]  /*25e0*/  F2FP.F16.F32.PACK_AB R91, R15, R20 ;  /* 0x000000140f5b723e */ /* 0x000fe200000000ff */
[----:B------:R-:W-:Y:S01]  /*25f0*/  UIADD3 UR6, UR23, 0x400, URZ ;  /* 0x0000040017067890 */ /* 0x000fe2000fffe03f */
[----:B------:R-:W-:Y:S01]  /*2600*/  F2FP.F16.F32.PACK_AB R90, R23, R12 ;  /* 0x0000000c175a723e */ /* 0x000fe200000000ff */
[----:B------:R-:W-:Y:S01]  /*2610*/  ULDC UR14, c[0x0][0x604] ;  /* 0x00018100000e7ab9 */ /* 0x000fe20000000800 */
[----:B------:R-:W-:Y:S01]  /*2620*/  @!P6 FMUL R14, R14, R14 ;  /* 0x0000000e0e0ee220 */ /* 0x000fe20000400000 */
[----:B------:R-:W-:Y:S01]  /*2630*/  FSETP.GEU.AND P1, PT, R102, -126, PT ;  /* 0xc2fc00006600780b */ /* 0x000fe20003f2e000 */
[----:B------:R-:W-:Y:S01]  /*2640*/  ULDC UR15, c[0x0][0x28c] ;  /* 0x0000a300000f7ab9 */ /* 0x000fe20000000800 */
[----:B------:R-:W-:Y:S01]  /*2650*/  FSETP.GEU.AND P6, PT, R103, -126, PT ;  /* 0xc2fc00006700780b */ /* 0x000fe20003fce000 */
[----:B------:R-:W-:Y:S01]  /*2660*/  VIADD R10, R10, 0x40 ;  /* 0x000000400a0a7836 */ /* 0x000fe20000000000 */
[----:B------:R-:W-:-:S02]  /*2670*/  F2FP.F16.F32.PACK_AB R88, R11, R14 ;  /* 0x0000000e0b58723e */ /* 0x000fc400000000ff */
[----:B------:R-:W-:Y:S02]  /*2680*/  FSETP.GEU.AND P5, PT, R104, -126, PT ;  /* 0xc2fc00006800780b */ /* 0x000fe40003fae000 */
[----:B--23--:R-:W-:Y:S01]  /*2690*/  WARPGROUP.ARRIVE ;  /* 0x00000000000079c5 */ /* 0x00cfe20000000000 */
[----:B------:R-:W-:Y:S02]  /*26a0*/  FSETP.GEU.AND P4, PT, R105, -126, PT ;  /* 0xc2fc00006900780b */ /* 0x000fe40003f8e000 */
[----:B------:R-:W-:Y:S02]  /*26b0*/  FSETP.GEU.AND P3, PT, R92, -126, PT ;  /* 0xc2fc00005c00780b */ /* 0x000fe40003f6e000 */
[----:B------:R-:W-:Y:S01]  /*26c0*/  @!P1 FMUL R102, R102, 0.5 ;  /* 0x3f00000066669820 */ /* 0x000fe20000400000 */
[----:B------:R-:W-:Y:S01]  /*26d0*/  HGMMA.64x128x16.F32 R24, R88, gdesc[UR4].tnspB, RZ, !UPT, gsb0 ;  /* 0x41e0000458187df0 */ /* 0x000fe2000c0008ff */
[----:B------:R-:W-:Y:S01]  /*26e0*/  @!P6 FMUL R103, R103, 0.5 ;  /* 0x3f0000006767e820 */ /* 0x000fe20000400000 */
[----:B------:R-:W-:Y:S01]  /*26f0*/  FSETP.GEU.AND P2, PT, R118, -126, PT ;  /* 0xc2fc00007600780b */ /* 0x000fe20003f4e000 */
[----:B------:R-:W-:Y:S01]  /*2700*/  UIADD3 UR6, UR23, 0x480, URZ ;  /* 0x0000048017067890 */ /* 0x000fe2000fffe03f */
[----:B------:R-:W-:Y:S01]  /*2710*/  LEA.HI.SX32 R17, R17, 0xffffffff, 0x1a ;  /* 0xffffffff11117811 */ /* 0x000fe200078fd2ff */
[----:B------:R-:W1:Y:S01]  /*2720*/  MUFU.EX2 R102, R102 ;  /* 0x0000006600667308 */ /* 0x000e620000000800 */
[----:B------:R-:W-:Y:S01]  /*2730*/  @!P5 FMUL R104, R104, 0.5 ;  /* 0x3f0000006868d820 */ /* 0x000fe20000400000 */
[----:B------:R-:W-:Y:S01]  /*2740*/  UMOV UR7, 0x40000040 ;  /* 0x4000004000077882 */ /* 0x000fe20000000000 */
[----:B------:R-:W-:-:S02]  /*2750*/  @!P4 FMUL R105, R105, 0.5 ;  /* 0x3f0000006969c820 */ /* 0x000fc40000400000 */
[----:B------:R-:W-:-:S03]  /*2760*/  @!P3 FMUL R92, R92, 0.5 ;  /* 0x3f0000005c5cb820 */ /* 0x000fc60000400000 */
[----:B------:R-:W2:Y:S02]  /*2770*/  MUFU.EX2 R103, R103 ;  /* 0x0000006700677308 */ /* 0x000ea40000000800 */
[----:B------:R-:W-:-:S06]  /*2780*/  @!P2 FMUL R118, R118, 0.5 ;  /* 0x3f0000007676a820 */ /* 0x000fcc0000400000 */
[----:B------:R-:W3:Y:S01]  /*2790*/  MUFU.EX2 R104, R104 ;  /* 0x0000006800687308 */ /* 0x000ee20000000800 */
[----:B-1----:R-:W-:Y:S01]  /*27a0*/  @!P1 FMUL R102, R102, R102 ;  /* 0x0000006666669220 */ /* 0x002fe20000400000 */
[----:B------:R-:W-:-:S06]  /*27b0*/  FSETP.GEU.AND P1, PT, R117, -126, PT ;  /* 0xc2fc00007500780b */ /* 0x000fcc0003f2e000 */
[----:B------:R-:W1:Y:S01]  /*27c0*/  MUFU.EX2 R105, R105 ;  /* 0x0000006900697308 */ /* 0x000e620000000800 */
[----:B--2---:R-:W-:Y:S01]  /*27d0*/  @!P6 FMUL R103, R103, R103 ;  /* 0x000000676767e220 */ /* 0x004fe20000400000 */
[----:B------:R-:W-:-:S05]  /*27e0*/  FSETP.GEU.AND P6, PT, R116, -126, PT ;  /* 0xc2fc00007400780b */ /* 0x000fca0003fce000 */
[----:B------:R-:W-:Y:S01]  /*27f0*/  @!P1 FMUL R117, R117, 0.5 ;  /* 0x3f00000075759820 */ /* 0x000fe20000400000 */
[----:B------:R-:W2:Y:S01]  /*2800*/  MUFU.EX2 R92, R92 ;  /* 0x0000005c005c7308 */ /* 0x000ea20000000800 */
[----:B---3--:R-:W-:Y:S01]  /*2810*/  @!P5 FMUL R104, R104, R104 ;  /* 0x000000686868d220 */ /* 0x008fe20000400000 */
[----:B------:R-:W-:-:S05]  /*2820*/  FSETP.GEU.AND P5, PT, R114, -126, PT ;  /* 0xc2fc00007200780b */ /* 0x000fca0003fae000 */
[----:B------:R-:W-:Y:S01]  /*2830*/  @!P6 FMUL R116, R116, 0.5 ;  /* 0x3f0000007474e820 */ /* 0x000fe20000400000 */
[----:B------:R-:W3:Y:S01]  /*2840*/  MUFU.EX2 R107, R118 ;  /* 0x00000076006b7308 */ /* 0x000ee20000000800 */
[----:B-1----:R-:W-:Y:S01]  /*2850*/  @!P4 FMUL R105, R105, R105 ;  /* 0x000000696969c220 */ /* 0x002fe20000400000 */
[----:B------:R-:W-:-:S05]  /*2860*/  FSETP.GEU.AND P4, PT, R112, -126, PT ;  /* 0xc2fc00007000780b */ /* 0x000fca0003f8e000 */
[----:B------:R-:W-:Y:S01]  /*2870*/  @!P5 FMUL R114, R114, 0.5 ;  /* 0x3f0000007272d820 */ /* 0x000fe20000400000 */
        /* <DEDUP_REMOVED lines=18> */
[----:B------:R-:W-:-:S03]  /*29a0*/  FSETP.GEU.AND P5, PT, R100, -126, PT ;  /* 0xc2fc00006400780b */ /* 0x000fc60003fae000 */
[----:B------:R-:W-:Y:S02]  /*29b0*/  FADD R20, R20, R117 ;  /* 0x0000007514147221 */ /* 0x000fe40000000000 */
[----:B------:R-:W-:Y:S01]  /*29c0*/  @!P6 FMUL R115, R115, 0.5 ;  /* 0x3f0000007373e820 */ /* 0x000fe20000400000 */
[----:B------:R-:W3:Y:S01]  /*29d0*/  MUFU.EX2 R113, R113 ;  /* 0x0000007100717308 */ /* 0x000ee20000000800 */
[----:B-1----:R-:W-:Y:S01]  /*29e0*/  @!P4 FMUL R112, R112, R112 ;  /* 0x000000707070c220 */ /* 0x002fe20000400000 */
[----:B------:R-:W-:-:S03]  /*29f0*/  FSETP.GEU.AND P4, PT, R101, -126, PT ;  /* 0xc2fc00006500780b */ /* 0x000fc60003f8e000 */
[----:B------:R-:W-:Y:S02]  /*2a00*/  FADD R15, R15, R112 ;  /* 0x000000700f0f7221 */ /* 0x000fe40000000000 */
[----:B------:R-:W-:Y:S01]  /*2a10*/  @!P5 FMUL R100, R100, 0.5 ;  /* 0x3f0000006464d820 */ /* 0x000fe20000400000 */
[----:B------:R-:W1:Y:S01]  /*2a20*/  MUFU.EX2 R116, R115 ;  /* 0x0000007300747308 */ /* 0x000e620000000800 */
[----:B--2---:R-:W-:Y:S01]  /*2a30*/  @!P3 FMUL R111, R111, R111 ;  /* 0x0000006f6f6fb220 */ /* 0x004fe20000400000 */
[----:B------:R-:W-:-:S03]  /*2a40*/  FSETP.GEU.AND P3, PT, R94, -126, PT ;  /* 0xc2fc00005e00780b */ /* 0x000fc60003f6e000 */
[----:B------:R-:W-:Y:S02]  /*2a50*/  FADD R14, R14, R111 ;  /* 0x0000006f0e0e7221 */ /* 0x000fe40000000000 */
        /* <DEDUP_REMOVED lines=11> */
[----:B--2---:R-:W-:Y:S01]  /*2b10*/  @!P2 FMUL R114, R114, R114 ;  /* 0x000000727272a220 */ /* 0x004fe20000400000 */
[----:B------:R-:W-:Y:S02]  /*2b20*/  FSETP.GEU.AND P2, PT, R95, -126, PT ;  /* 0xc2fc00005f00780b */ /* 0x000fe40003f4e000 */
[----:B------:R-:W1:Y:S04]  /*2b30*/  MUFU.EX2 R115, R109 ;  /* 0x0000006d00737308 */ /* 0x000e680000000800 */
[----:B------:R-:W-:Y:S01]  /*2b40*/  @!P6 FMUL R108, R108, 0.5 ;  /* 0x3f0000006c6ce820 */ /* 0x000fe20000400000 */
[----:B---3--:R-:W-:-:S03]  /*2b50*/  @!P5 FMUL R121, R121, R121 ;  /* 0x000000797979d220 */ /* 0x008fc60000400000 */
[----:B------:R-:W2:Y:S03]  /*2b60*/  MUFU.EX2 R118, R108 ;  /* 0x0000006c00767308 */ /* 0x000ea60000000800 */
[----:B------:R-:W-:Y:S01]  /*2b70*/  @!P2 FMUL R95, R95, 0.5 ;  /* 0x3f0000005f5fa820 */ /* 0x000fe20000400000 */
[----:B------:R-:W-:Y:S02]  /*2b80*/  WARPGROUP.DEPBAR.LE gsb0, 0x0 ;  /* 0x00008000000079c5 */ /* 0x000fe40000010000 */
[----:B------:R-:W-:Y:S01]  /*2b90*/  F2FP.F16.F32.PACK_AB R89, R103, R102 ;  /* 0x000000666759723e */ /* 0x000fe200000000ff */
[----:B-1----:R-:W-:Y:S01]  /*2ba0*/  @!P1 FMUL R115, R115, R115 ;  /* 0x0000007373739220 */ /* 0x002fe20000400000 */
[----:B------:R-:W-:Y:S01]  /*2bb0*/  F2FP.F16.F32.PACK_AB R91, R105, R104 ;  /* 0x00000068695b723e */ /* 0x000fe200000000ff */
[----:B------:R-:W1:Y:S01]  /*2bc0*/  MUFU.EX2 R108, R101 ;  /* 0x00000065006c7308 */ /* 0x000e620000000800 */
[----:B------:R-:W-:Y:S01]  /*2bd0*/  F2FP.F16.F32.PACK_AB R88, R107, R92 ;  /* 0x0000005c6b58723e */ /* 0x000fe200000000ff */
[----:B------:R-:W-:Y:S01]  /*2be0*/  FADD R12, R12, R115 ;  /* 0x000000730c0c7221 */ /* 0x000fe20000000000 */
[----:B------:R-:W-:-:S02]  /*2bf0*/  F2FP.F16.F32.PACK_AB R90, R106, R93 ;  /* 0x0000005d6a5a723e */ /* 0x000fc400000000ff */
[----:B------:R-:W-:Y:S01]  /*2c00*/  FSETP.GEU.AND P1, PT, R98, -126, PT ;  /* 0xc2fc00006200780b */ /* 0x000fe20003f2e000 */
[----:B--2---:R-:W-:Y:S01]  /*2c10*/  @!P6 FMUL R118, R118, R118 ;  /* 0x000000767676e220 */ /* 0x004fe20000400000 */
[----:B------:R-:W-:Y:S01]  /*2c20*/  WARPGROUP.ARRIVE ;  /* 0x00000000000079c5 */ /* 0x000fe20000000000 */
[----:B------:R-:W-:Y:S01]  /*2c30*/  FSETP.GEU.AND P6, PT, R99, -126, PT ;  /* 0xc2fc00006300780b */ /* 0x000fe20003fce000 */
[----:B------:R-:W2:Y:S01]  /*2c40*/  MUFU.EX2 R109, R94 ;  /* 0x0000005e006d7308 */ /* 0x000ea20000000800 */
[----:B------:R-:W-:-:S03]  /*2c50*/  FADD R23, R23, R118 ;  /* 0x0000007617177221 */ /* 0x000fc60000000000 */
[----:B------:R-:W-:Y:S01]  /*2c60*/  HGMMA.64x128x16.F32 R24, R88, gdesc[UR4].tnspB, R24, gsb0 ;  /* 0x41e0000458187df0 */ /* 0x000fe20008000818 */
[----:B------:R-:W-:Y:S01]  /*2c70*/  UIADD3 UR6, UR23, 0x500, URZ ;  /* 0x0000050017067890 */ /* 0x000fe2000fffe03f */
[----:B------:R-:W-:Y:S02]  /*2c80*/  UMOV UR7, 0x40000040 ;  /* 0x4000004000077882 */ /* 0x000fe40000000000 */
[----:B------:R-:W3:Y:S01]  /*2c90*/  MUFU.EX2 R100, R95 ;  /* 0x0000005f00647308 */ /* 0x000ee20000000800 */
[----:B------:R-:W-:Y:S01]  /*2ca0*/  @!P1 FMUL R98, R98, 0.5 ;  /* 0x3f00000062629820 */ /* 0x000fe20000400000 */
[----:B-1----:R-:W-:Y:S02]  /*2cb0*/  @!P4 FMUL R108, R108, R108 ;  /* 0x0000006c6c6cc220 */ /* 0x002fe40000400000 */
[----:B------:R-:W-:-:S04]  /*2cc0*/  @!P6 FMUL R99, R99, 0.5 ;  /* 0x3f0000006363e820 */ /* 0x000fc80000400000 */
[----:B------:R-:W1:Y:S01]  /*2cd0*/  MUFU.EX2 R119, R98 ;  /* 0x0000006200777308 */ /* 0x000e620000000800 */
[----:B--2---:R-:W-:-:S07]  /*2ce0*/  @!P3 FMUL R109, R109, R109 ;  /* 0x0000006d6d6db220 */ /* 0x004fce0000400000 */
[----:B------:R-:W2:Y:S01]  /*2cf0*/  MUFU.EX2 R110, R99 ;  /* 0x00000063006e7308 */ /* 0x000ea20000000800 */
[----:B---3--:R-:W-:-:S04]  /*2d00*/  @!P2 FMUL R100, R100, R100 ;  /* 0x000000646464a220 */ /* 0x008fc80000400000 */
[----:B------:R-:W-:Y:S01]  /*2d10*/  FADD R107, R107, R100 ;  /* 0x000000646b6b7221 */ /* 0x000fe20000000000 */
[----:B-1----:R-:W-:Y:S01]  /*2d20*/  @!P1 FMUL R119, R119, R119 ;  /* 0x0000007777779220 */ /* 0x002fe20000400000 */
[----:B------:R-:W-:Y:S01]  /*2d30*/  FSETP.GEU.AND P1, PT, R96, -126, PT ;  /* 0xc2fc00006000780b */ /* 0x000fe20003f2e000 */
[----:B--2---:R-:W-:Y:S01]  /*2d40*/  @!P6 FMUL R110, R110, R110 ;  /* 0x0000006e6e6ee220 */ /* 0x004fe20000400000 */
[----:B------:R-:W-:-:S11]  /*2d50*/  FSETP.GEU.AND P6, PT, R97, -126, PT ;  /* 0xc2fc00006100780b */ /* 0x000fd60003fce000 */
[----:B------:R-:W-:-:S04]  /*2d60*/  @!P1 FMUL R96, R96, 0.5 ;  /* 0x3f00000060609820 */ /* 0x000fc80000400000 */
[----:B------:R-:W1:Y:S01]  /*2d70*/  MUFU.EX2 R98, R96 ;  /* 0x0000006000627308 */ /* 0x000e620000000800 */
[----:B------:R-:W-:-:S07]  /*2d80*/  @!P6 FMUL R97, R97, 0.5 ;  /* 0x3f0000006161e820 */ /* 0x000fce0000400000 */
[----:B------:R-:W2:Y:S01]  /*2d90*/  MUFU.EX2 R99, R97 ;  /* 0x0000006100637308 */ /* 0x000ea20000000800 */
[----:B-1----:R-:W-:Y:S01]  /*2da0*/  @!P1 FMUL R98, R98, R98 ;  /* 0x0000006262629220 */ /* 0x002fe20000400000 */
[----:B------:R-:W-:-:S03]  /*2db0*/  ISETP.GE.AND P1, PT, R13, 0x81, PT ;  /* 0x000000810d00780c */ /* 0x000fc60003f26270 */
[----:B------:R-:W-:Y:S01]  /*2dc0*/  FADD R93, R93, R98 ;  /* 0x000000625d5d7221 */ /* 0x000fe20000000000 */
[----:B--2---:R-:W-:-:S03]  /*2dd0*/  @!P6 FMUL R99, R99, R99 ;  /* 0x000000636363e220 */ /* 0x004fc60000400000 */
[----:B------:R-:W-:Y:S01]  /*2de0*/  FADD R93, R12, R93 ;  /* 0x0000005d0c5d7221 */ /* 0x000fe20000000000 */
[----:B------:R-:W-:-:S04]  /*2df0*/  FADD R106, R106, R99 ;  /* 0x000000636a6a7221 */ /* 0x000fc80000000000 */
[----:B------:R-:W-:Y:S01]  /*2e00*/  FADD R106, R23, R106 ;  /* 0x0000006a176a7221 */ /* 0x000fe20000000000 */
[----:B------:R-:W-:Y:S02]  /*2e10*/  WARPGROUP.DEPBAR.LE gsb0, 0x0 ;  /* 0x00008000000079c5 */ /* 0x000fe40000010000 */
[----:B------:R-:W-:Y:S02]  /*2e20*/  F2FP.F16.F32.PACK_AB R89, R116, R113 ;  /* 0x000000717459723e */ /* 0x000fe400000000ff */
[----:B------:R-:W-:Y:S02]  /*2e30*/  F2FP.F16.F32.PACK_AB R91, R112, R117 ;  /* 0x00000075705b723e */ /* 0x000fe400000000ff */
[----:B------:R-:W-:Y:S01]  /*2e40*/  F2FP.F16.F32.PACK_AB R88, R114, R111 ;  /* 0x0000006f7258723e */ /* 0x000fe200000000ff */
[----:B------:R-:W-:Y:S01]  /*2e50*/  FADD R114, R11, R114 ;  /* 0x000000720b727221 */ /* 0x000fe20000000000 */
[----:B------:R-:W-:Y:S02]  /*2e60*/  F2FP.F16.F32.PACK_AB R90, R118, R115 ;  /* 0x00000073765a723e */ /* 0x000fe400000000ff */
[----:B------:R-:W-:Y:S01]  /*2e70*/  IADD3 R11, R2, 0x14020, RZ ;  /* 0x00014020020b7810 */ /* 0x000fe20007ffe0ff */
[----:B------:R-:W-:Y:S01]  /*2e80*/  FADD R107, R114, R107 ;  /* 0x0000006b726b7221 */ /* 0x000fe20000000000 */
[----:B------:R-:W-:-:S03]  /*2e90*/  WARPGROUP.ARRIVE ;  /* 0x00000000000079c5 */ /* 0x000fc60000000000 */
[----:B------:R-:W-:-:S03]  /*2ea0*/  FADD R107, R107, R106 ;  /* 0x0000006a6b6b7221 */ /* 0x000fc60000000000 */
[----:B------:R-:W-:Y:S01]  /*2eb0*/  HGMMA.64x128x16.F32 R24, R88, gdesc[UR4].tnspB, R24, gsb0 ;  /* 0x41e0000458187df0 */ /* 0x000fe20008000818 */
[----:B------:R-:W-:Y:S01]  /*2ec0*/  UIADD3 UR6, UR23, 0x580, URZ ;  /* 0x0000058017067890 */ /* 0x000fe2000fffe03f */
[----:B------:R-:W-:Y:S01]  /*2ed0*/  UMOV UR7, 0x40000040 ;  /* 0x4000004000077882 */ /* 0x000fe20000000000 */
[----:B------:R-:W-:Y:S02]  /*2ee0*/  WARPGROUP.DEPBAR.LE gsb0, 0x0 ;  /* 0x00008000000079c5 */ /* 0x000fe40000010000 */
[----:B------:R-:W-:Y:S01]  /*2ef0*/  F2FP.F16.F32.PACK_AB R89, R110, R119 ;  /* 0x000000776e59723e */ /* 0x000fe200000000ff */
[----:B------:R-:W-:Y:S01]  /*2f00*/  FADD R119, R102, R119 ;  /* 0x0000007766777221 */ /* 0x000fe20000000000 */
[----:B------:R-:W-:Y:S01]  /*2f10*/  F2FP.F16.F32.PACK_AB R91, R108, R121 ;  /* 0x000000796c5b723e */ /* 0x000fe200000000ff */
[----:B------:R-:W-:Y:S01]  /*2f20*/  FADD R121, R104, R121 ;  /* 0x0000007968797221 */ /* 0x000fe20000000000 */
[----:B------:R-:W-:Y:S01]  /*2f30*/  F2FP.F16.F32.PACK_AB R88, R100, R109 ;  /* 0x0000006d6458723e */ /* 0x000fe200000000ff */
[----:B------:R-:W-:Y:S01]  /*2f40*/  FADD R110, R103, R110 ;  /* 0x0000006e676e7221 */ /* 0x000fe20000000000 */
[----:B------:R-:W-:Y:S01]  /*2f50*/  F2FP.F16.F32.PACK_AB R90, R99, R98 ;  /* 0x00000062635a723e */ /* 0x000fe200000000ff */
[----:B------:R-:W-:Y:S01]  /*2f60*/  FADD R108, R105, R108 ;  /* 0x0000006c696c7221 */ /* 0x000fe20000000000 */
[----:B------:R-:W-:Y:S01]  /*2f70*/  FADD R109, R92, R109 ;  /* 0x0000006d5c6d7221 */ /* 0x000fe20000000000 */
[----:B------:R-:W-:Y:S01]  /*2f80*/  FADD R22, R22, R119 ;  /* 0x0000007716167221 */ /* 0x000fe20000000000 */
[----:B------:R-:W-:Y:S01]  /*2f90*/  WARPGROUP.ARRIVE ;  /* 0x00000000000079c5 */ /* 0x000fe20000000000 */
[----:B------:R-:W-:Y:S01]  /*2fa0*/  FADD R121, R20, R121 ;  /* 0x0000007914797221 */ /* 0x000fe20000000000 */
[----:B------:R-:W-:Y:S01]  /*2fb0*/  FADD R21, R21, R110 ;  /* 0x0000006e15157221 */ /* 0x000fe20000000000 */
[----:B------:R-:W-:Y:S01]  /*2fc0*/  FADD R108, R15, R108 ;  /* 0x0000006c0f6c7221 */ /* 0x000fe20000000000 */
[----:B------:R-:W-:Y:S01]  /*2fd0*/  FADD R14, R14, R109 ;  /* 0x0000006d0e0e7221 */ /* 0x000fe20000000000 */
[----:B------:R-:W-:Y:S01]  /*2fe0*/  FADD R22, R22, R121 ;  /* 0x0000007916167221 */ /* 0x000fe20000000000 */
[----:B------:R-:W-:Y:S01]  /*2ff0*/  HGMMA.64x128x16.F32 R24, R88, gdesc[UR4].tnspB, R24, gsb0 ;  /* 0x41e0000458187df0 */ /* 0x000fe20008000818 */
[----:B------:R-:W-:Y:S01]  /*3000*/  FADD R21, R21, R108 ;  /* 0x0000006c15157221 */ /* 0x000fe20000000000 */
[----:B------:R-:W-:Y:S01]  /*3010*/  FADD R14, R14, R93 ;  /* 0x0000005d0e0e7221 */ /* 0x000fe20000000000 */
[----:B------:R-:W-:-:S02]  /*3020*/  MOV R15, 0x2 ;  /* 0x00000002000f7802 */ /* 0x000fc40000000f00 */
[----:B------:R-:W-:Y:S01]  /*3030*/  FADD R12, R22, R21 ;  /* 0x00000015160c7221 */ /* 0x000fe20000000000 */
[----:B------:R-:W-:Y:S01]  /*3040*/  FADD R13, R14, R107 ;  /* 0x0000006b0e0d7221 */ /* 0x000fe20000000000 */
[----:B------:R-:W-:Y:S02]  /*3050*/  WARPGROUP.DEPBAR.LE gsb0, 0x0 ;  /* 0x00008000000079c5 */ /* 0x000fe40000010000 */
[----:B------:R-:W-:-:S04]  /*3060*/  PRMT R88, RZ, 0x654, R11 ;  /* 0x00000654ff587816 */ /* 0x000fc8000000000b */
[----:B------:R1:W-:Y:S01]  /*3070*/  SYNCS.ARRIVE.TRANS64.RED.A1T0 RZ, [R88+URZ], RZ ;  /* 0x000000ff58ff79a7 */ /* 0x0003e2000810043f */
[----:B------:R-:W-:Y:S05]  /*3080*/  @!P1 BRA `(.L_x_24) ;  /* 0x0000002000409947 */ /* 0x000fea0003800000 */
[----:B------:R-:W-:Y:S01]  /*3090*/  IMAD.MOV.U32 R23, RZ, RZ, R19 ;  /* 0x000000ffff177224 */ /* 0x000fe200078e0013 */
[----:B------:R-:W-:Y:S01]  /*30a0*/  MOV R21, R18 ;  /* 0x0000001200157202 */ /* 0x000fe20000000f00 */
[----:B------:R-:W-:Y:S01]  /*30b0*/  IMAD.MOV.U32 R15, RZ, RZ, 0x2 ;  /* 0x00000002ff0f7424 */ /* 0x000fe200078e00ff */
[----:B------:R-:W-:Y:S01]  /*30c0*/  MOV R6, 0x1 ;  /* 0x0000000100067802 */ /* 0x000fe20000000f00 */
[----:B------:R-:W-:Y:S01]  /*30d0*/  IMAD.MOV.U32 R3, RZ, RZ, RZ ;  /* 0x000000ffff037224 */ /* 0x000fe200078e00ff */
[----:B------:R-:W-:Y:S01]  /*30e0*/  ULDC.64 UR60, c[0x0][0x198] ;  /* 0x00006600003c7ab9 */ /* 0x000fe20000000a00 */
[----:B------:R-:W-:-:S05]  /*30f0*/  ULDC UR22, c[0x0][0x604] ;  /* 0x0001810000167ab9 */ /* 0x000fca0000000800 */
.L_x_36:
[----:B------:R-:W-:Y:S01]  /*3100*/  LEA R19, R15, R2, 0x3 ;  /* 0x000000020f137211 */ /* 0x000fe200078e18ff */
[----:B------:R-:W-:Y:S05]  /*3110*/  YIELD ;  /* 0x0000000000007946 */ /* 0x000fea0003800000 */
[----:B------:R-:W-:Y:S02]  /*3120*/  SHF.L.U32 R14, R3, 0x1f, RZ ;  /* 0x0000001f030e7819 */ /* 0x000fe400000006ff */
[C---:B------:R-:W-:Y:S01]  /*3130*/  ISETP.GT.AND P1, PT, R17.reuse, 0x2, PT ;  /* 0x000000021100780c */ /* 0x040fe20003f24270 */
[----:B------:R-:W-:Y:S01]  /*3140*/  VIADD R17, R17, 0xffffffff ;  /* 0xffffffff11117836 */ /* 0x000fe20000000000 */
[----:B------:R-:W2:Y:S02]  /*3150*/  SYNCS.PHASECHK.TRANS64.TRYWAIT P2, [R19+URZ+0x14000], R14 ;  /* 0x0140000e130075a7 */ /* 0x000ea4000804017f */
[----:B--2---:R-:W-:Y:S09]  /*3160*/  @!P2 BRA `(.L_x_25) ;  /* 0x00000064000ca947 */ /* 0x004ff20003800000 */
.L_x_84:
[----:B------:R-:W-:Y:S05]  /*3170*/  WARPSYNC.ALL ;  /* 0x0000000000007948 */ /* 0x000fea0003800000 */
[----:B------:R-:W-:Y:S01]  /*3180*/  R2UR UR58, R15 ;  /* 0x000000000f3a72ca */ /* 0x000fe200000e0000 */
[----:B-1----:R-:W-:Y:S01]  /*3190*/  WARPGROUP.ARRIVE ;  /* 0x00000000000079c5 */ /* 0x002fe20000000000 */
[----:B------:R-:W-:Y:S01]  /*31a0*/  UMOV UR59, 0x40000040 ;  /* 0x40000040003b7882 */ /* 0x000fe20000000000 */
[----:B------:R-:W-:Y:S01]  /*31b0*/  UMOV UR55, 0x40000040 ;  /* 0x4000004000377882 */ /* 0x000fe20000000000 */
[----:B------:R-:W-:Y:S01]  /*31c0*/  UMOV UR51, 0x40000040 ;  /* 0x4000004000337882 */ /* 0x000fe20000000000 */
[----:B------:R-:W-:Y:S01]  /*31d0*/  UMOV UR47, 0x40000040 ;  /* 0x40000040002f7882 */ /* 0x000fe20000000000 */
[----:B------:R-:W-:Y:S01]  /*31e0*/  UMOV UR43, 0x40000040 ;  /* 0x40000040002b7882 */ /* 0x000fe20000000000 */
[----:B------:R-:W-:Y:S01]  /*31f0*/  UMOV UR31, 0x40000040 ;  /* 0x40000040001f7882 */ /* 0x000fe20000000000 */
[----:B------:R-:W-:Y:S01]  /*3200*/  UMOV UR27, 0x40000040 ;  /* 0x40000040001b7882 */ /* 0x000fe20000000000 */
[----:B------:R-:W-:Y:S01]  /*3210*/  UMOV UR7, 0x40000040 ;  /* 0x4000004000077882 */ /* 0x000fe20000000000 */
[----:B------:R-:W-:-:S03]  /*3220*/  ISETP.NE.AND P2, PT, R9, RZ, PT ;  /* 0x000000ff0900720c */ /* 0x000fc60003f45270 */
[----:B------:R-:W-:-:S04]  /*3230*/  ULEA UR58, UR58, UR38, 0xa ;  /* 0x000000263a3a7291 */ /* 0x000fc8000f8e503f */
[----:B------:R-:W-:Y:S02]  /*3240*/  UIADD3 UR54, UR58, 0x2, URZ ;  /* 0x000000023a367890 */ /* 0x000fe4000fffe03f */
[----:B------:R-:W-:Y:S02]  /*3250*/  UIADD3 UR50, UR58, 0x4, URZ ;  /* 0x000000043a327890 */ /* 0x000fe4000fffe03f */
[----:B------:R-:W-:Y:S02]  /*3260*/  UIADD3 UR46, UR58, 0x6, URZ ;  /* 0x000000063a2e7890 */ /* 0x000fe4000fffe03f */
[----:B------:R-:W-:Y:S01]  /*3270*/  HGMMA.64x64x16.F32 R88, gdesc[UR56], RZ, !UPT, gsb0 ;  /* 0x00e00000385879f0 */ /* 0x000fe2000c0008ff */
[----:B------:R-:W-:Y:S02]  /*3280*/  UIADD3 UR42, UR58, 0x200, URZ ;  /* 0x000002003a2a7890 */ /* 0x000fe4000fffe03f */
[----:B------:R-:W-:Y:S02]  /*3290*/  UIADD3 UR30, UR58, 0x202, URZ ;  /* 0x000002023a1e7890 */ /* 0x000fe4000fffe03f */
[----:B------:R-:W-:-:S02]  /*32a0*/  UIADD3 UR26, UR58, 0x204, URZ ;  /* 0x000002043a1a7890 */ /* 0x000fc4000fffe03f */
[----:B------:R-:W-:Y:S01]  /*32b0*/  UIADD3 UR6, UR58, 0x206, URZ ;  /* 0x000002063a067890 */ /* 0x000fe2000fffe03f */
        /* <DEDUP_REMOVED lines=22> */
[----:B------:R-:W-:Y:S05]  /*3420*/  @P2 BRA `(.L_x_26) ;  /* 0x0000000000a02947 */ /* 0x000fea0003800000 */
[----:B------:R-:W-:-:S13]  /*3430*/  ISETP.LT.OR P3, PT, R7, 0x1, !P0 ;  /* 0x000000010700780c */ /* 0x000fda0004761670 */
[----:B------:R-:W-:Y:S05]  /*3440*/  @P3 BRA `(.L_x_27) ;  /* 0x0000000000943947 */ /* 0x000fea0003800000 */
[----:B--2---:R-:W-:Y:S02]  /*3450*/  LEA R14, R5, R2, 0x3 ;  /* 0x00000002050e7211 */ /* 0x004fe400078e18ff */
[----:B------:R-:W-:Y:S02]  /*3460*/  SHF.L.U32 R19, R4, 0x1f, RZ ;  /* 0x0000001f04137819 */ /* 0x000fe400000006ff */
[----:B------:R-:W-:Y:S02]  /*3470*/  ISETP.NE.AND P4, PT, R0, RZ, PT ;  /* 0x000000ff0000720c */ /* 0x000fe40003f85270 */
[----:B------:R-:W1:Y:S02]  /*3480*/  SYNCS.PHASECHK.TRANS64.TRYWAIT P3, [R14+URZ+0x14020], R19 ;  /* 0x014020130e0075a7 */ /* 0x000e64000806017f */
[----:B-1----:R-:W-:Y:S09]  /*3490*/  @!P3 BRA `(.L_x_28) ;  /* 0x000000600054b947 */ /* 0x002ff20003800000 */
.L_x_85:
[----:B------:R-:W-:Y:S05]  /*34a0*/  @P4 BRA `(.L_x_29) ;  /* 0x0000000000144947 */ /* 0x000fea0003800000 */
[----:B------:R-:W-:Y:S01]  /*34b0*/  LOP3.LUT P3, RZ, R16, 0x1f, RZ, 0xc0, !PT ;  /* 0x0000001f10ff7812 */ /* 0x000fe2000786c0ff */
[----:B-1----:R-:W-:-:S04]  /*34c0*/  IMAD.MOV.U32 R19, RZ, RZ, 0x4000 ;  /* 0x00004000ff137424 */ /* 0x002fc800078e00ff */
[----:B------:R2:W-:Y:S08]  /*34d0*/  SYNCS.ARRIVE.TRANS64 RZ, [R14+URZ+0x14000], R19 ;  /* 0x014000130eff79a7 */ /* 0x0005f0000800003f */
[----:B------:R-:W-:Y:S05]  /*34e0*/  @!P3 BRA `(.L_x_29) ;  /* 0x000000000004b947 */ /* 0x000fea0003800000 */
[----:B------:R-:W-:Y:S01]  /*34f0*/  BPT.TRAP 0x1 ;  /* 0x000000040000795c */ /* 0x000fe20000300000 */
.L_x_29:
[C---:B------:R-:W-:Y:S01]  /*3500*/  LEA R18, R5.reuse, R2, 0xe ;  /* 0x0000000205127211 */ /* 0x040fe200078e70ff */
[----:B------:R-:W-:Y:S01]  /*3510*/  UIADD3 UR6, UP0, UR60, 0x1f0, URZ ;  /* 0x000001f03c067890 */ /* 0x000fe2000ff1e03f */
[----:B------:R-:W-:Y:S01]  /*3520*/  R2UR UR35, R8 ;  /* 0x00000000082372ca */ /* 0x000fe200000e0000 */
[----:B------:R-:W-:Y:S01]  /*3530*/  UMOV UR16, 0x0 ;  /* 0x0000000000107882 */ /* 0x000fe20000000000 */
[----:B------:R-:W-:Y:S01]  /*3540*/  R2UR UR33, R14 ;  /* 0x000000000e2172ca */ /* 0x000fe200000e0000 */
[----:B------:R-:W-:Y:S01]  /*3550*/  UIADD3.X UR7, URZ, UR61, URZ, UP0, !UPT ;  /* 0x0000003d3f077290 */ /* 0x000fe200087fe43f */
[----:B------:R-:W-:Y:S01]  /*3560*/  R2UR UR8, R18 ;  /* 0x00000000120872ca */ /* 0x000fe200000e0000 */
[----:B------:R-:W-:Y:S01]  /*3570*/  UMOV UR17, 0x10000000 ;  /* 0x1000000000117882 */ /* 0x000fe20000000000 */
[----:B------:R-:W-:Y:S01]  /*3580*/  UMOV UR34, URZ ;  /* 0x0000003f00227c82 */ /* 0x000fe20008000000 */
[----:B------:R-:W-:Y:S01]  /*3590*/  UMOV UR10, 0x40 ;  /* 0x00000040000a7882 */ /* 0x000fe20000000000 */
[----:B------:R-:W-:Y:S01]  /*35a0*/  UMOV UR12, UR36 ;  /* 0x00000024000c7c82 */ /* 0x000fe20008000000 */
[----:B------:R-:W-:Y:S01]  /*35b0*/  UMOV UR13, UR37 ;  /* 0x00000025000d7c82 */ /* 0x000fe20008000000 */
[----:B------:R-:W-:-:S03]  /*35c0*/  VIADD R5, R5, 0x1 ;  /* 0x0000000105057836 */ /* 0x000fc60000000000 */
[----:B------:R-:W-:Y:S02]  /*35d0*/  USHF.L.U32 UR35, UR35, 0x6, URZ ;  /* 0x0000000623237899 */ /* 0x000fe4000800063f */
[----:B------:R-:W-:Y:S01]  /*35e0*/  UIADD3 UR33, UR33, 0x14000, URZ ;  /* 0x0001400021217890 */ /* 0x000fe2000fffe03f */
[C---:B------:R-:W-:Y:S01]  /*35f0*/  ISETP.NE.AND P3, PT, R5.reuse, 0x4, PT ;  /* 0x000000040500780c */ /* 0x040fe20003f65270 */
[----:B------:R-:W-:Y:S02]  /*3600*/  UIADD3 UR32, UR8, 0x4000, URZ ;  /* 0x0000400008207890 */ /* 0x000fe4000fffe03f */
[----:B------:R-:W-:Y:S01]  /*3610*/  UIADD3 UR8, UR8, 0x6000, URZ ;  /* 0x0000600008087890 */ /* 0x000fe2000fffe03f */
[----:B-12---:R-:W-:Y:S01]  /*3620*/  SEL R19, RZ, 0x1, P3 ;  /* 0x00000001ff137807 */ /* 0x006fe20001800000 */
[----:B------:R-:W-:Y:S01]  /*3630*/  UMOV UR11, UR35 ;  /* 0x00000023000b7c82 */ /* 0x000fe20008000000 */
[----:B------:R-:W-:Y:S01]  /*3640*/  UMOV UR9, UR33 ;  /* 0x0000002100097c82 */ /* 0x000fe20008000000 */
[----:B------:R-:W-:-:S02]  /*3650*/  SEL R5, R5, RZ, P3 ;  /* 0x000000ff05057207 */ /* 0x000fc40001800000 */
[----:B------:R-:W-:Y:S01]  /*3660*/  LOP3.LUT R4, R4, R19, RZ, 0x3c, !PT ;  /* 0x0000001304047212 */ /* 0x000fe200078e3cff */
[----:B------:R1:W-:Y:S02]  /*3670*/  UTMALDG.4D [UR32], [UR6], desc[UR16] ;  /* 0x00001020060075b4 */ /* 0x0003e40008019000 */
[----:B------:R1:W-:Y:S02]  /*3680*/  UTMALDG.4D [UR8], [UR6], desc[UR16] ;  /* 0x00001008060075b4 */ /* 0x0003e40008019000 */
[----:B-1----:R-:W-:Y:S02]  /*3690*/  NOP ;  /* 0x0000000000007918 */ /* 0x002fe40000000000 */
.L_x_27:
[----:B------:R-:W-:-:S07]  /*36a0*/  IADD3 R7, R7, -0x1, RZ ;  /* 0xffffffff07077810 */ /* 0x000fce0007ffe0ff */
.L_x_26:
[----:B------:R-:W-:Y:S01]  /*36b0*/  VIADD R15, R15, 0x1 ;  /* 0x000000010f0f7836 */ /* 0x000fe20000000000 */
[----:B------:R-:W-:Y:S05]  /*36c0*/  WARPSYNC.ALL ;  /* 0x0000000000007948 */ /* 0x000fea0003800000 */
[----:B------:R-:W-:-:S04]  /*36d0*/  ISETP.NE.AND P3, PT, R15, 0x4, PT ;  /* 0x000000040f00780c */ /* 0x000fc80003f65270 */
[----:B--2---:R-:W-:Y:S02]  /*36e0*/  SEL R14, RZ, 0x1, P3 ;  /* 0x00000001ff0e7807 */ /* 0x004fe40001800000 */
[----:B------:R-:W-:Y:S02]  /*36f0*/  SEL R15, R15, RZ, P3 ;  /* 0x000000ff0f0f7207 */ /* 0x000fe40001800000 */
[----:B------:R-:W-:Y:S02]  /*3700*/  LOP3.LUT R3, R3, R14, RZ, 0x3c, !PT ;  /* 0x0000000e03037212 */ /* 0x000fe400078e3cff */
[----:B------:R-:W-:Y:S02]  /*3710*/  FMNMX R14, R88, R23, !PT ;  /* 0x00000017580e7209 */ /* 0x000fe40007800000 */
[----:B------:R-:W-:Y:S02]  /*3720*/  FMNMX R18, R90, R21, !PT ;  /* 0x000000155a127209 */ /* 0x000fe40007800000 */
[----:B------:R-:W-:-:S02]  /*3730*/  FMNMX R19, R89, R14, !PT ;  /* 0x0000000e59137209 */ /* 0x000fc40007800000 */
[----:B------:R-:W-:Y:S02]  /*3740*/  FMNMX R121, R91, R18, !PT ;  /* 0x000000125b797209 */ /* 0x000fe40007800000 */
[----:B------:R-:W-:Y:S02]  /*3750*/  FMNMX R14, R92, R19, !PT ;  /* 0x000000135c0e7209 */ /* 0x000fe40007800000 */
[----:B------:R-:W-:Y:S02]  /*3760*/  FMNMX R18, R94, R121, !PT ;  /* 0x000000795e127209 */ /* 0x000fe40007800000 */
        /* <DEDUP_REMOVED lines=21> */
[----:B------:R-:W-:Y:S02]  /*38c0*/  LEA R123, R6, R11, 0x3 ;  /* 0x0000000b067b7211 */ /* 0x000fe400078e18ff */
[----:B------:R-:W-:Y:S02]  /*38d0*/  FMNMX R14, R116, R19, !PT ;  /* 0x00000013740e7209 */ /* 0x000fe40007800000 */
[----:B------:R-:W-:Y:S02]  /*38e0*/  FMNMX R19, R115, R18, !PT ;  /* 0x0000001273137209 */ /* 0x000fe40007800000 */
[----:B------:R-:W-:Y:S02]  /*38f0*/  FMNMX R14, R117, R14, !PT ;  /* 0x0000000e750e7209 */ /* 0x000fe40007800000 */
[----:B------:R-:W-:Y:S02]  /*3900*/  FMNMX R18, R118, R19, !PT ;  /* 0x0000001376127209 */ /* 0x000fe40007800000 */
[----:B------:R-:W-:Y:S01]  /*3910*/  PRMT R123, RZ, 0x654, R123 ;  /* 0x00000654ff7b7816 */ /* 0x000fe2000000007b */
[----:B------:R-:W1:Y:S01]  /*3920*/  SHFL.BFLY PT, R19, R14, 0x1, 0x1f ;  /* 0x0c201f000e137f89 */ /* 0x000e6200000e0000 */
[----:B------:R-:W-:-:S02]  /*3930*/  FMNMX R20, R119, R18, !PT ;  /* 0x0000001277147209 */ /* 0x000fc40007800000 */
[----:B------:R2:W-:Y:S03]  /*3940*/  SYNCS.ARRIVE.TRANS64.RED.A1T0 RZ, [R123+URZ], RZ ;  /* 0x000000ff7bff79a7 */ /* 0x0005e6000810043f */
[----:B------:R-:W3:Y:S01]  /*3950*/  SHFL.BFLY PT, R121, R20, 0x1, 0x1f ;  /* 0x0c201f0014797f89 */ /* 0x000ee200000e0000 */
[----:B-1----:R-:W-:-:S05]  /*3960*/  FMNMX R22, R14, R19, !PT ;  /* 0x000000130e167209 */ /* 0x002fca0007800000 */
[----:B------:R-:W1:Y:S01]  /*3970*/  SHFL.BFLY PT, R19, R22, 0x2, 0x1f ;  /* 0x0c401f0016137f89 */ /* 0x000e6200000e0000 */
[----:B---3--:R-:W-:Y:S01]  /*3980*/  FMNMX R120, R20, R121, !PT ;  /* 0x0000007914787209 */ /* 0x008fe20007800000 */
[----:B------:R-:W-:-:S04]  /*3990*/  IMAD R20, R15, 0x8, R2 ;  /* 0x000000080f147824 */ /* 0x000fc800078e0202 */
[----:B------:R-:W3:Y:S01]  /*39a0*/  SHFL.BFLY PT, R121, R120, 0x2, 0x1f ;  /* 0x0c401f0078797f89 */ /* 0x000ee200000e0000 */
[----:B-1----:R-:W-:-:S04]  /*39b0*/  FMNMX R19, R22, R19, !PT ;  /* 0x0000001316137209 */ /* 0x002fc80007800000 */
[C---:B------:R-:W-:Y:S02]  /*39c0*/  FSETP.NEU.AND P3, PT, R19.reuse, -INF , PT ;  /* 0xff8000001300780b */ /* 0x040fe40003f6d000 */
[----:B---3--:R-:W-:Y:S02]  /*39d0*/  FMNMX R18, R120, R121, !PT ;  /* 0x0000007978127209 */ /* 0x008fe40007800000 */
[----:B------:R-:W-:Y:S02]  /*39e0*/  FSEL R122, R19, RZ, P3 ;  /* 0x000000ff137a7208 */ /* 0x000fe40001800000 */
[----:B------:R-:W-:Y:S02]  /*39f0*/  FSETP.NEU.AND P3, PT, R18, -INF , PT ;  /* 0xff8000001200780b */ /* 0x000fe40003f6d000 */
[----:B------:R-:W-:Y:S01]  /*3a00*/  SHF.L.U32 R121, R3, 0x1f, RZ ;  /* 0x0000001f03797819 */ /* 0x000fe200000006ff */
[----:B------:R-:W-:Y:S01]  /*3a10*/  FADD R14, -R122, R23 ;  /* 0x000000177a0e7221 */ /* 0x000fe20000000100 */
[----:B------:R-:W-:-:S02]  /*3a20*/  FSEL R22, R18, RZ, P3 ;  /* 0x000000ff12167208 */ /* 0x000fc40001800000 */
[----:B------:R-:W1:Y:S01]  /*3a30*/  SYNCS.PHASECHK.TRANS64.TRYWAIT P5, [R20+URZ+0x14000], R121 ;  /* 0x01400079140075a7 */ /* 0x000e6200080a017f */
[----:B------:R-:W-:Y:S02]  /*3a40*/  FMUL R14, R14, UR22 ;  /* 0x000000160e0e7c20 */ /* 0x000fe40008400000 */
[C---:B------:R-:W-:Y:S01]  /*3a50*/  FADD R21, -R22.reuse, R21 ;  /* 0x0000001516157221 */ /* 0x040fe20000000100 */
[----:B------:R-:W-:Y:S02]  /*3a60*/  FMUL R23, R22, UR22 ;  /* 0x0000001616177c20 */ /* 0x000fe40008400000 */
[----:B------:R-:W-:Y:S01]  /*3a70*/  FSETP.GEU.AND P4, PT, R14, -126, PT ;  /* 0xc2fc00000e00780b */ /* 0x000fe20003f8e000 */
[----:B------:R-:W-:Y:S01]  /*3a80*/  FMUL R21, R21, UR22 ;  /* 0x0000001615157c20 */ /* 0x000fe20008400000 */
[--C-:B------:R-:W-:Y:S01]  /*3a90*/  FFMA R90, R90, UR22, -R23.reuse ;  /* 0x000000165a5a7c23 */ /* 0x100fe20008000817 */
[----:B------:R-:W-:-:S03]  /*3aa0*/  FFMA R22, R91, UR22, -R23 ;  /* 0x000000165b167c23 */ /* 0x000fc60008000817 */
[----:B------:R-:W-:Y:S02]  /*3ab0*/  FSETP.GEU.AND P3, PT, R21, -126, PT ;  /* 0xc2fc00001500780b */ /* 0x000fe40003f6e000 */
[----:B------:R-:W-:-:S05]  /*3ac0*/  FSETP.GEU.AND P6, PT, R90, -126, PT ;  /* 0xc2fc00005a00780b */ /* 0x000fca0003fce000 */
[----:B------:R-:W-:-:S06]  /*3ad0*/  @!P4 FMUL R14, R14, 0.5 ;  /* 0x3f0000000e0ec820 */ /* 0x000fcc0000400000 */
[----:B------:R-:W-:Y:S01]  /*3ae0*/  @!P3 FMUL R21, R21, 0.5 ;  /* 0x3f0000001515b820 */ /* 0x000fe20000400000 */
[----:B------:R-:W3:Y:S08]  /*3af0*/  MUFU.EX2 R14, R14 ;  /* 0x0000000e000e7308 */ /* 0x000ef00000000800 */
[----:B------:R-:W4:Y:S01]  /*3b00*/  MUFU.EX2 R21, R21 ;  /* 0x0000001500157308 */ /* 0x000f220000000800 */
[----:B-12---:R-:W-:Y:S05]  /*3b10*/  @!P5 BRA `(.L_x_30) ;  /* 0x0000005800c8d947 */ /* 0x006fea0003800000 */
.L_x_86:
[--C-:B------:R-:W-:Y:S01]  /*3b20*/  FFMA R91, R94, UR22, -R23.reuse ;  /* 0x000000165e5b7c23 */ /* 0x100fe20008000817 */
[--C-:B------:R-:W-:Y:S01]  /*3b30*/  FFMA R120, R95, UR22, -R23.reuse ;  /* 0x000000165f787c23 */ /* 0x100fe20008000817 */
[----:B------:R-:W-:Y:S01]  /*3b40*/  FSETP.GEU.AND P5, PT, R22, -126, PT ;  /* 0xc2fc00001600780b */ /* 0x000fe20003fae000 */
[----:B---3--:R-:W-:Y:S01]  /*3b50*/  @!P4 FMUL R14, R14, R14 ;  /* 0x0000000e0e0ec220 */ /* 0x008fe20000400000 */
[----:B----4-:R-:W-:Y:S01]  /*3b60*/  @!P3 FMUL R21, R21, R21 ;  /* 0x000000151515b220 */ /* 0x010fe20000400000 */
[----:B------:R-:W-:Y:S01]  /*3b70*/  FSETP.GEU.AND P4, PT, R91, -126, PT ;  /* 0xc2fc00005b00780b */ /* 0x000fe20003f8e000 */
[----:B------:R-:W-:Y:S01]  /*3b80*/  @!P6 FMUL R90, R90, 0.5 ;  /* 0x3f0000005a5ae820 */ /* 0x000fe20000400000 */
[----:B------:R-:W-:Y:S01]  /*3b90*/  FSETP.GEU.AND P3, PT, R120, -126, PT ;  /* 0xc2fc00007800780b */ /* 0x000fe20003f6e000 */
[----:B------:R-:W-:Y:S01]  /*3ba0*/  FMUL R122, R122, UR22 ;  /* 0x000000167a7a7c20 */ /* 0x000fe20008400000 */
[----:B------:R-:W-:Y:S01]  /*3bb0*/  R2UR UR6, R15 ;  /* 0x000000000f0672ca */ /* 0x000fe200000e0000 */
[----:B------:R2:W3:Y:S01]  /*3bc0*/  MUFU.EX2 R94, R90 ;  /* 0x0000005a005e7308 */ /* 0x0004e20000000800 */
[-C--:B------:R-:W-:Y:S01]  /*3bd0*/  FMUL R24, R24, R14.reuse ;  /* 0x0000000e18187220 */ /* 0x080fe20000400000 */
[--C-:B------:R-:W-:Y:S01]  /*3be0*/  FFMA R88, R88, UR22, -R122.reuse ;  /* 0x0000001658587c23 */ /* 0x100fe2000800087a */
[--C-:B------:R-:W-:Y:S01]  /*3bf0*/  FFMA R89, R89, UR22, -R122.reuse ;  /* 0x0000001659597c23 */ /* 0x100fe2000800087a */
[-C--:B------:R-:W-:Y:S01]  /*3c00*/  FMUL R25, R25, R14.reuse ;  /* 0x0000000e19197220 */ /* 0x080fe20000400000 */
[----:B------:R-:W-:Y:S01]  /*3c10*/  @!P5 FMUL R22, R22, 0.5 ;  /* 0x3f0000001616d820 */ /* 0x000fe20000400000 */
[-C--:B------:R-:W-:Y:S01]  /*3c20*/  FMUL R28, R28, R14.reuse ;  /* 0x0000000e1c1c7220 */ /* 0x080fe20000400000 */
[-C--:B------:R-:W-:Y:S01]  /*3c30*/  FMUL R29, R29, R14.reuse ;  /* 0x0000000e1d1d7220 */ /* 0x080fe20000400000 */
[----:B------:R-:W-:Y:S01]  /*3c40*/  @!P4 FMUL R91, R91, 0.5 ;  /* 0x3f0000005b5bc820 */ /* 0x000fe20000400000 */
[--C-:B--2---:R-:W-:Y:S01]  /*3c50*/  FFMA R90, R92, UR22, -R122.reuse ;  /* 0x000000165c5a7c23 */ /* 0x104fe2000800087a */
[----:B------:R-:W-:Y:S01]  /*3c60*/  @!P3 FMUL R120, R120, 0.5 ;  /* 0x3f0000007878b820 */ /* 0x000fe20000400000 */
[----:B------:R-:W2:Y:S01]  /*3c70*/  MUFU.EX2 R22, R22 ;  /* 0x0000001600167308 */ /* 0x000ea20000000800 */
[-C--:B------:R-:W-:Y:S01]  /*3c80*/  FMUL R32, R32, R14.reuse ;  /* 0x0000000e20207220 */ /* 0x080fe20000400000 */
[-C--:B------:R-:W-:Y:S01]  /*3c90*/  FMUL R33, R33, R14.reuse ;  /* 0x0000000e21217220 */ /* 0x080fe20000400000 */
[-C--:B------:R-:W-:Y:S01]  /*3ca0*/  FMUL R36, R36, R14.reuse ;  /* 0x0000000e24247220 */ /* 0x080fe20000400000 */
[-C--:B------:R-:W-:Y:S01]  /*3cb0*/  FMUL R37, R37, R14.reuse ;  /* 0x0000000e25257220 */ /* 0x080fe20000400000 */
[----:B------:R-:W-:Y:S01]  /*3cc0*/  FMUL R40, R40, R14 ;  /* 0x0000000e28287220 */ /* 0x000fe20000400000 */
[----:B---3--:R-:W-:Y:S01]  /*3cd0*/  @!P6 FMUL R94, R94, R94 ;  /* 0x0000005e5e5ee220 */ /* 0x008fe20000400000 */
[----:B------:R-:W-:Y:S01]  /*3ce0*/  FSETP.GEU.AND P6, PT, R88, -126, PT ;  /* 0xc2fc00005800780b */ /* 0x000fe20003fce000 */
[----:B-1----:R1:W3:Y:S01]  /*3cf0*/  MUFU.EX2 R20, R91 ;  /* 0x0000005b00147308 */ /* 0x0022e20000000800 */
[-C--:B------:R-:W-:Y:S01]  /*3d00*/  FMUL R41, R41, R14.reuse ;  /* 0x0000000e29297220 */ /* 0x080fe20000400000 */
[-C--:B------:R-:W-:Y:S01]  /*3d10*/  FMUL R44, R44, R14.reuse ;  /* 0x0000000e2c2c7220 */ /* 0x080fe20000400000 */
[-C--:B------:R-:W-:Y:S01]  /*3d20*/  FMUL R45, R45, R14.reuse ;  /* 0x0000000e2d2d7220 */ /* 0x080fe20000400000 */
[-C--:B------:R-:W-:Y:S01]  /*3d30*/  FMUL R48, R48, R14.reuse ;  /* 0x0000000e30307220 */ /* 0x080fe20000400000 */
[-C--:B------:R-:W-:Y:S01]  /*3d40*/  FMUL R49, R49, R14.reuse ;  /* 0x0000000e31317220 */ /* 0x080fe20000400000 */
[-C--:B------:R-:W-:Y:S01]  /*3d50*/  FMUL R52, R52, R14.reuse ;  /* 0x0000000e34347220 */ /* 0x080fe20000400000 */
[----:B------:R-:W-:Y:S01]  /*3d60*/  FMUL R53, R53, R14 ;  /* 0x0000000e35357220 */ /* 0x000fe20000400000 */
[----:B------:R-:W4:Y:S01]  /*3d70*/  MUFU.EX2 R95, R120 ;  /* 0x00000078005f7308 */ /* 0x000f220000000800 */
[--C-:B-1----:R-:W-:Y:S01]  /*3d80*/  FFMA R91, R93, UR22, -R122.reuse ;  /* 0x000000165d5b7c23 */ /* 0x102fe2000800087a */
[----:B--2---:R-:W-:Y:S01]  /*3d90*/  @!P5 FMUL R22, R22, R22 ;  /* 0x000000161616d220 */ /* 0x004fe20000400000 */
[----:B------:R-:W-:Y:S01]  /*3da0*/  FSETP.GEU.AND P5, PT, R89, -126, PT ;  /* 0xc2fc00005900780b */ /* 0x000fe20003fae000 */
[----:B------:R-:W-:Y:S01]  /*3db0*/  @!P6 FMUL R88, R88, 0.5 ;  /* 0x3f0000005858e820 */ /* 0x000fe20000400000 */
[-C--:B------:R-:W-:Y:S01]  /*3dc0*/  FMUL R56, R56, R14.reuse ;  /* 0x0000000e38387220 */ /* 0x080fe20000400000 */
[-C--:B------:R-:W-:Y:S01]  /*3dd0*/  FMUL R57, R57, R14.reuse ;  /* 0x0000000e39397220 */ /* 0x080fe20000400000 */
[----:B------:R-:W-:Y:S01]  /*3de0*/  FMUL R60, R60, R14 ;  /* 0x0000000e3c3c7220 */ /* 0x000fe20000400000 */
[----:B------:R-:W1:Y:S01]  /*3df0*/  MUFU.EX2 R121, R88 ;  /* 0x0000005800797308 */ /* 0x000e620000000800 */
[----:B---3--:R-:W-:Y:S01]  /*3e00*/  @!P4 FMUL R20, R20, R20 ;  /* 0x000000141414c220 */ /* 0x008fe20000400000 */
[----:B------:R-:W-:Y:S01]  /*3e10*/  FSETP.GEU.AND P4, PT, R90, -126, PT ;  /* 0xc2fc00005a00780b */ /* 0x000fe20003f8e000 */
[-C--:B------:R-:W-:Y:S01]  /*3e20*/  FMUL R61, R61, R14.reuse ;  /* 0x0000000e3d3d7220 */ /* 0x080fe20000400000 */
[-C--:B------:R-:W-:Y:S01]  /*3e30*/  FMUL R64, R64, R14.reuse ;  /* 0x0000000e40407220 */ /* 0x080fe20000400000 */
[-C--:B------:R-:W-:Y:S01]  /*3e40*/  FMUL R65, R65, R14.reuse ;  /* 0x0000000e41417220 */ /* 0x080fe20000400000 */
[-C--:B------:R-:W-:Y:S01]  /*3e50*/  FMUL R68, R68, R14.reuse ;  /* 0x0000000e44447220 */ /* 0x080fe20000400000 */
[-C--:B------:R-:W-:Y:S01]  /*3e60*/  FMUL R69, R69, R14.reuse ;  /* 0x0000000e45457220 */ /* 0x080fe20000400000 */
[----:B------:R-:W-:Y:S01]  /*3e70*/  @!P5 FMUL R89, R89, 0.5 ;  /* 0x3f0000005959d820 */ /* 0x000fe20000400000 */
[----:B----4-:R-:W-:Y:S01]  /*3e80*/  @!P3 FMUL R95, R95, R95 ;  /* 0x0000005f5f5fb220 */ /* 0x010fe20000400000 */
[----:B------:R-:W-:Y:S01]  /*3e90*/  FSETP.GEU.AND P3, PT, R91, -126, PT ;  /* 0xc2fc00005b00780b */ /* 0x000fe20003f6e000 */
[-C--:B------:R-:W-:Y:S01]  /*3ea0*/  FMUL R72, R72, R14.reuse ;  /* 0x0000000e48487220 */ /* 0x080fe20000400000 */
[----:B------:R-:W2:Y:S01]  /*3eb0*/  MUFU.EX2 R120, R89 ;  /* 0x0000005900787308 */ /* 0x000ea20000000800 */
[-C--:B------:R-:W-:Y:S01]  /*3ec0*/  FMUL R73, R73, R14.reuse ;  /* 0x0000000e49497220 */ /* 0x080fe20000400000 */
[-C--:B------:R-:W-:Y:S01]  /*3ed0*/  FMUL R76, R76, R14.reuse ;  /* 0x0000000e4c4c7220 */ /* 0x080fe20000400000 */
[----:B------:R-:W-:Y:S01]  /*3ee0*/  @!P4 FMUL R90, R90, 0.5 ;  /* 0x3f0000005a5ac820 */ /* 0x000fe20000400000 */
[-C--:B------:R-:W-:Y:S01]  /*3ef0*/  FMUL R77, R77, R14.reuse ;  /* 0x0000000e4d4d7220 */ /* 0x080fe20000400000 */
[----:B-1----:R-:W-:Y:S01]  /*3f00*/  @!P6 FMUL R121, R121, R121 ;  /* 0x000000797979e220 */ /* 0x002fe20000400000 */
[-C--:B------:R-:W-:Y:S01]  /*3f10*/  FMUL R80, R80, R14.reuse ;  /* 0x0000000e50507220 */ /* 0x080fe20000400000 */
[-C--:B------:R-:W-:Y:S01]  /*3f20*/  FMUL R81, R81, R14.reuse ;  /* 0x0000000e51517220 */ /* 0x080fe20000400000 */
[----:B------:R-:W1:Y:S01]  /*3f30*/  MUFU.EX2 R93, R90 ;  /* 0x0000005a005d7308 */ /* 0x000e620000000800 */
[-C--:B------:R-:W-:Y:S01]  /*3f40*/  FMUL R84, R84, R14.reuse ;  /* 0x0000000e54547220 */ /* 0x080fe20000400000 */
[----:B------:R-:W-:Y:S01]  /*3f50*/  FMUL R85, R85, R14 ;  /* 0x0000000e55557220 */ /* 0x000fe20000400000 */
[----:B------:R-:W-:Y:S01]  /*3f60*/  @!P3 FMUL R91, R91, 0.5 ;  /* 0x3f0000005b5bb820 */ /* 0x000fe20000400000 */
[-C--:B------:R-:W-:Y:S01]  /*3f70*/  FMUL R26, R26, R21.reuse ;  /* 0x000000151a1a7220 */ /* 0x080fe20000400000 */
[-C--:B------:R-:W-:Y:S01]  /*3f80*/  FMUL R27, R27, R21.reuse ;  /* 0x000000151b1b7220 */ /* 0x080fe20000400000 */
[-C--:B------:R-:W-:Y:S01]  /*3f90*/  FMUL R30, R30, R21.reuse ;  /* 0x000000151e1e7220 */ /* 0x080fe20000400000 */
[-C--:B------:R-:W-:Y:S01]  /*3fa0*/  FMUL R31, R31, R21.reuse ;  /* 0x000000151f1f7220 */ /* 0x080fe20000400000 */
[----:B------:R-:W3:Y:S01]  /*3fb0*/  MUFU.EX2 R92, R91 ;  /* 0x0000005b005c7308 */ /* 0x000ee20000000800 */
[----:B--2---:R-:W-:Y:S01]  /*3fc0*/  @!P5 FMUL R120, R120, R120 ;  /* 0x000000787878d220 */ /* 0x004fe20000400000 */
[-C--:B------:R-:W-:Y:S01]  /*3fd0*/  FMUL R34, R34, R21.reuse ;  /* 0x0000001522227220 */ /* 0x080fe20000400000 */
[-C--:B------:R-:W-:Y:S01]  /*3fe0*/  FMUL R35, R35, R21.reuse ;  /* 0x0000001523237220 */ /* 0x080fe20000400000 */
[-C--:B------:R-:W-:Y:S01]  /*3ff0*/  FMUL R38, R38, R21.reuse ;  /* 0x0000001526267220 */ /* 0x080fe20000400000 */
[-C--:B------:R-:W-:Y:S01]  /*4000*/  FMUL R39, R39, R21.reuse ;  /* 0x0000001527277220 */ /* 0x080fe20000400000 */
[-C--:B------:R-:W-:Y:S01]  /*4010*/  FMUL R42, R42, R21.reuse ;  /* 0x000000152a2a7220 */ /* 0x080fe20000400000 */
[-C--:B------:R-:W-:Y:S01]  /*4020*/  FMUL R43, R43, R21.reuse ;  /* 0x000000152b2b7220 */ /* 0x080fe20000400000 */
[----:B------:R-:W-:Y:S01]  /*4030*/  FMUL R46, R46, R21 ;  /* 0x000000152e2e7220 */ /* 0x000fe20000400000 */
[----:B-1----:R-:W-:Y:S01]  /*4040*/  @!P4 FMUL R93, R93, R93 ;  /* 0x0000005d5d5dc220 */ /* 0x002fe20000400000 */
[-C--:B------:R-:W-:Y:S01]  /*4050*/  FMUL R47, R47, R21.reuse ;  /* 0x000000152f2f7220 */ /* 0x080fe20000400000 */
[-C--:B------:R-:W-:Y:S01]  /*4060*/  FMUL R50, R50, R21.reuse ;  /* 0x0000001532327220 */ /* 0x080fe20000400000 */
[-C--:B------:R-:W-:Y:S01]  /*4070*/  FMUL R51, R51, R21.reuse ;  /* 0x0000001533337220 */ /* 0x080fe20000400000 */
[-C--:B------:R-:W-:Y:S01]  /*4080*/  FMUL R54, R54, R21.reuse ;  /* 0x0000001536367220 */ /* 0x080fe20000400000 */
[-C--:B------:R-:W-:Y:S01]  /*4090*/  FMUL R55, R55, R21.reuse ;  /* 0x0000001537377220 */ /* 0x080fe20000400000 */
[-C--:B------:R-:W-:Y:S01]  /*40a0*/  FMUL R58, R58, R21.reuse ;  /* 0x000000153a3a7220 */ /* 0x080fe20000400000 */
[-C--:B------:R-:W-:Y:S01]  /*40b0*/  FMUL R59, R59, R21.reuse ;  /* 0x000000153b3b7220 */ /* 0x080fe20000400000 */
[----:B---3--:R-:W-:Y:S01]  /*40c0*/  @!P3 FMUL R92, R92, R92 ;  /* 0x0000005c5c5cb220 */ /* 0x008fe20000400000 */
[-C--:B------:R-:W-:Y:S01]  /*40d0*/  FMUL R62, R62, R21.reuse ;  /* 0x000000153e3e7220 */ /* 0x080fe20000400000 */
        /* <DEDUP_REMOVED lines=12> */
[----:B------:R-:W-:Y:S01]  /*41a0*/  FMUL R87, R87, R21 ;  /* 0x0000001557577220 */ /* 0x000fe20000400000 */
[----:B------:R-:W-:Y:S01]  /*41b0*/  F2FP.F16.F32.PACK_AB R89, R22, R94 ;  /* 0x0000005e1659723e */ /* 0x000fe200000000ff */
[----:B------:R-:W-:Y:S01]  /*41c0*/  ULEA UR6, UR6, UR23, 0xa ;  /* 0x0000001706067291 */ /* 0x000fe2000f8e503f */
[----:B------:R-:W-:Y:S01]  /*41d0*/  F2FP.F16.F32.PACK_AB R91, R95, R20 ;  /* 0x000000145f5b723e */ /* 0x000fe200000000ff */
[----:B------:R-:W-:Y:S01]  /*41e0*/  UMOV UR7, 0x40000040 ;  /* 0x4000004000077882 */ /* 0x000fe20000000000 */
[----:B------:R-:W-:Y:S01]  /*41f0*/  F2FP.F16.F32.PACK_AB R88, R120, R121 ;  /* 0x000000797858723e */ /* 0x000fe200000000ff */
[--C-:B------:R-:W-:Y:S01]  /*4200*/  FFMA R123, R98, UR22, -R23.reuse ;  /* 0x00000016627b7c23 */ /* 0x100fe20008000817 */
[----:B------:R-:W-:Y:S01]  /*4210*/  F2FP.F16.F32.PACK_AB R90, R92, R93 ;  /* 0x0000005d5c5a723e */ /* 0x000fe200000000ff */
[--C-:B------:R-:W-:Y:S01]  /*4220*/  FFMA R98, R102, UR22, -R23.reuse ;  /* 0x0000001666627c23 */ /* 0x100fe20008000817 */
[--C-:B------:R-:W-:Y:S01]  /*4230*/  FFMA R125, R103, UR22, -R23.reuse ;  /* 0x00000016677d7c23 */ /* 0x100fe20008000817 */
[----:B------:R-:W-:Y:S01]  /*4240*/  FFMA R124, R101, UR22, -R122 ;  /* 0x00000016657c7c23 */ /* 0x000fe2000800087a */
[----:B------:R-:W-:Y:S01]  /*4250*/  WARPGROUP.ARRIVE ;  /* 0x00000000000079c5 */ /* 0x000fe20000000000 */
[----:B------:R-:W-:Y:S01]  /*4260*/  FSETP.GEU.AND P3, PT, R123, -126, PT ;  /* 0xc2fc00007b00780b */ /* 0x000fe20003f6e000 */
[----:B------:R-:W-:Y:S01]  /*4270*/  UIADD3 UR8, UR6, 0x80, URZ ;  /* 0x0000008006087890 */ /* 0x000fe2000fffe03f */
[----:B------:R-:W-:Y:S01]  /*4280*/  FSETP.GEU.AND P6, PT, R98, -126, PT ;  /* 0xc2fc00006200780b */ /* 0x000fe20003fce000 */
[----:B------:R-:W-:Y:S01]  /*4290*/  UMOV UR11, 0x40000040 ;  /* 0x40000040000b7882 */ /* 0x000fe20000000000 */
[----:B------:R-:W-:Y:S01]  /*42a0*/  FSETP.GEU.AND P5, PT, R125, -126, PT ;  /* 0xc2fc00007d00780b */ /* 0x000fe20003fae000 */
[----:B------:R-:W-:Y:S01]  /*42b0*/  HGMMA.64x128x16.F32 R24, R88, gdesc[UR4].tnspB, R24, gsb0 ;  /* 0x41e0000458187df0 */ /* 0x000fe20008000818 */
[--C-:B------:R-:W-:Y:S01]  /*42c0*/  FFMA R118, R118, UR22, -R23.reuse ;  /* 0x0000001676767c23 */ /* 0x100fe20008000817 */
[----:B------:R-:W-:Y:S01]  /*42d0*/  FFMA R119, R119, UR22, -R23 ;  /* 0x0000001677777c23 */ /* 0x000fe20008000817 */
[----:B------:R-:W-:Y:S01]  /*42e0*/  UMOV UR10, UR8 ;  /* 0x00000008000a7c82 */ /* 0x000fe20008000000 */
[----:B------:R-:W-:Y:S01]  /*42f0*/  UIADD3 UR8, UR6, 0x100, URZ ;  /* 0x0000010006087890 */ /* 0x000fe2000fffe03f */
[----:B------:R-:W-:Y:S01]  /*4300*/  FFMA R21, R21, R12, R94 ;  /* 0x0000000c15157223 */ /* 0x000fe2000000005e */
[----:B------:R-:W-:Y:S01]  /*4310*/  UIADD3 UR6, UR6, 0x180, URZ ;  /* 0x0000018006067890 */ /* 0x000fe2000fffe03f */
[----:B------:R-:W-:Y:S01]  /*4320*/  FFMA R13, R14, R13, R121 ;  /* 0x0000000d0e0d7223 */ /* 0x000fe20000000079 */
[----:B------:R-:W-:Y:S01]  /*4330*/  @!P3 FMUL R123, R123, 0.5 ;  /* 0x3f0000007b7bb820 */ /* 0x000fe20000400000 */
[----:B------:R-:W-:Y:S01]  /*4340*/  UMOV UR7, 0x40000040 ;  /* 0x4000004000077882 */ /* 0x000fe20000000000 */
[----:B------:R-:W-:Y:S01]  /*4350*/  @!P6 FMUL R98, R98, 0.5 ;  /* 0x3f0000006262e820 */ /* 0x000fe20000400000 */
[----:B------:R-:W-:Y:S01]  /*4360*/  FADD R21, R21, R22 ;  /* 0x0000001615157221 */ /* 0x000fe20000000000 */
[----:B------:R-:W-:Y:S01]  /*4370*/  @!P5 FMUL R125, R125, 0.5 ;  /* 0x3f0000007d7dd820 */ /* 0x000fe20000400000 */
[----:B------:R1:W2:Y:S01]  /*4380*/  MUFU.EX2 R102, R123 ;  /* 0x0000007b00667308 */ /* 0x0002a20000000800 */
[----:B------:R-:W-:Y:S01]  /*4390*/  FADD R120, R13, R120 ;  /* 0x000000780d787221 */ /* 0x000fe20000000000 */
[----:B------:R-:W-:Y:S01]  /*43a0*/  FADD R20, R21, R20 ;  /* 0x0000001415147221 */ /* 0x000fe20000000000 */
[----:B------:R-:W-:-:S02]  /*43b0*/  IADD3 R6, R6, 0x1, RZ ;  /* 0x0000000106067810 */ /* 0x000fc40007ffe0ff */
[----:B------:R-:W-:Y:S01]  /*43c0*/  FADD R93, R120, R93 ;  /* 0x0000005d785d7221 */ /* 0x000fe20000000000 */
[----:B------:R-:W-:Y:S01]  /*43d0*/  FADD R95, R20, R95 ;  /* 0x0000005f145f7221 */ /* 0x000fe20000000000 */
[----:B------:R-:W-:Y:S01]  /*43e0*/  IADD3 R15, R15, 0x1, RZ ;  /* 0x000000010f0f7810 */ /* 0x000fe20007ffe0ff */
[----:B------:R-:W3:Y:S01]  /*43f0*/  MUFU.EX2 R98, R98 ;  /* 0x0000006200627308 */ /* 0x000ee20000000800 */
[----:B-1----:R-:W-:Y:S01]  /*4400*/  FFMA R123, R106, UR22, -R23 ;  /* 0x000000166a7b7c23 */ /* 0x002fe20008000817 */
[----:B------:R-:W-:-:S06]  /*4410*/  FADD R92, R93, R92 ;  /* 0x0000005c5d5c7221 */ /* 0x000fcc0000000000 */
[----:B------:R-:W1:Y:S01]  /*4420*/  MUFU.EX2 R103, R125 ;  /* 0x0000007d00677308 */ /* 0x000e620000000800 */
[----:B--2---:R-:W-:Y:S01]  /*4430*/  @!P3 FMUL R102, R102, R102 ;  /* 0x000000666666b220 */ /* 0x004fe20000400000 */
[----:B---3--:R-:W-:Y:S01]  /*4440*/  @!P6 FMUL R98, R98, R98 ;  /* 0x000000626262e220 */ /* 0x008fe20000400000 */
[----:B-1----:R-:W-:Y:S01]  /*4450*/  @!P5 FMUL R103, R103, R103 ;  /* 0x000000676767d220 */ /* 0x002fe20000400000 */
[----:B------:R-:W-:-:S13]  /*4460*/  FSETP.GEU.AND P5, PT, R124, -126, PT ;  /* 0xc2fc00007c00780b */ /* 0x000fda0003fae000 */
[----:B------:R-:W-:Y:S01]  /*4470*/  @!P5 FMUL R124, R124, 0.5 ;  /* 0x3f0000007c7cd820 */ /* 0x000fe20000400000 */
[----:B------:R-:W-:Y:S02]  /*4480*/  WARPGROUP.DEPBAR.LE gsb0, 0x0 ;  /* 0x00008000000079c5 */ /* 0x000fe40000010000 */
[----:B------:R-:W-:Y:S01]  /*4490*/  FFMA R91, R99, UR22, -R23 ;  /* 0x00000016635b7c23 */ /* 0x000fe20008000817 */
[--C-:B------:R-:W-:Y:S01]  /*44a0*/  FFMA R88, R96, UR22, -R122.reuse ;  /* 0x0000001660587c23 */ /* 0x100fe2000800087a */
[--C-:B------:R-:W-:Y:S01]  /*44b0*/  FFMA R89, R97, UR22, -R122.reuse ;  /* 0x0000001661597c23 */ /* 0x100fe2000800087a */
[----:B------:R-:W-:Y:S01]  /*44c0*/  FFMA R90, R100, UR22, -R122 ;  /* 0x00000016645a7c23 */ /* 0x000fe2000800087a */
[----:B------:R1:W2:Y:S01]  /*44d0*/  MUFU.EX2 R96, R124 ;  /* 0x0000007c00607308 */ /* 0x0002a20000000800 */
[----:B------:R-:W-:Y:S02]  /*44e0*/  FSETP.GEU.AND P4, PT, R91, -126, PT ;  /* 0xc2fc00005b00780b */ /* 0x000fe40003f8e000 */
[----:B------:R-:W-:-:S02]  /*44f0*/  FSETP.GEU.AND P3, PT, R88, -126, PT ;  /* 0xc2fc00005800780b */ /* 0x000fc40003f6e000 */
[----:B------:R-:W-:Y:S01]  /*4500*/  FSETP.GEU.AND P6, PT, R90, -126, PT ;  /* 0xc2fc00005a00780b */ /* 0x000fe20003fce000 */
[----:B-1----:R-:W-:-:S08]  /*4510*/  FFMA R124, R109, UR22, -R122 ;  /* 0x000000166d7c7c23 */ /* 0x002fd0000800087a */
[----:B------:R-:W-:Y:S02]  /*4520*/  @!P4 FMUL R91, R91, 0.5 ;  /* 0x3f0000005b5bc820 */ /* 0x000fe40000400000 */
[----:B------:R-:W-:Y:S01]  /*4530*/  @!P3 FMUL R88, R88, 0.5 ;  /* 0x3f0000005858b820 */ /* 0x000fe20000400000 */
[----:B--2---:R-:W-:Y:S01]  /*4540*/  @!P5 FMUL R96, R96, R96 ;  /* 0x000000606060d220 */ /* 0x004fe20000400000 */
[----:B------:R1:W2:Y:S01]  /*4550*/  MUFU.EX2 R99, R91 ;  /* 0x0000005b00637308 */ /* 0x0002a20000000800 */
[----:B------:R-:W-:-:S07]  /*4560*/  @!P6 FMUL R90, R90, 0.5 ;  /* 0x3f0000005a5ae820 */ /* 0x000fce0000400000 */
[----:B------:R-:W3:Y:S01]  /*4570*/  MUFU.EX2 R101, R88 ;  /* 0x0000005800657308 */ /* 0x000ee20000000800 */
[----:B-1----:R-:W-:-:S07]  /*4580*/  F2FP.F16.F32.PACK_AB R91, R103, R98 ;  /* 0x00000062675b723e */ /* 0x002fce00000000ff */
[----:B------:R-:W1:Y:S01]  /*4590*/  MUFU.EX2 R97, R90 ;  /* 0x0000005a00617308 */ /* 0x000e620000000800 */
[----:B--2---:R-:W-:Y:S01]  /*45a0*/  @!P4 FMUL R99, R99, R99 ;  /* 0x000000636363c220 */ /* 0x004fe20000400000 */
[----:B------:R-:W-:Y:S01]  /*45b0*/  FSETP.GEU.AND P4, PT, R89, -126, PT ;  /* 0xc2fc00005900780b */ /* 0x000fe20003f8e000 */
[----:B---3--:R-:W-:Y:S01]  /*45c0*/  @!P3 FMUL R101, R101, R101 ;  /* 0x000000656565b220 */ /* 0x008fe20000400000 */
[----:B------:R-:W-:-:S11]  /*45d0*/  FSETP.GEU.AND P3, PT, R123, -126, PT ;  /* 0xc2fc00007b00780b */ /* 0x000fd60003f6e000 */
[----:B------:R-:W-:Y:S01]  /*45e0*/  @!P4 FMUL R89, R89, 0.5 ;  /* 0x3f0000005959c820 */ /* 0x000fe20000400000 */
[----:B-1----:R-:W-:-:S03]  /*45f0*/  @!P6 FMUL R97, R97, R97 ;  /* 0x000000616161e220 */ /* 0x002fc60000400000 */
[----:B------:R1:W2:Y:S02]  /*4600*/  MUFU.EX2 R100, R89 ;  /* 0x0000005900647308 */ /* 0x0002a40000000800 */
[----:B------:R-:W-:Y:S01]  /*4610*/  F2FP.F16.F32.PACK_AB R90, R96, R97 ;  /* 0x00000061605a723e */ /* 0x000fe200000000ff */
[----:B------:R-:W-:Y:S01]  /*4620*/  @!P3 FMUL R123, R123, 0.5 ;  /* 0x3f0000007b7bb820 */ /* 0x000fe20000400000 */
[----:B-1----:R-:W-:Y:S01]  /*4630*/  F2FP.F16.F32.PACK_AB R89, R99, R102 ;  /* 0x000000666359723e */ /* 0x002fe200000000ff */
[----:B------:R-:W-:-:S04]  /*4640*/  FADD R102, R95, R102 ;  /* 0x000000665f667221 */ /* 0x000fc80000000000 */
[----:B------:R-:W-:Y:S01]  /*4650*/  FADD R99, R102, R99 ;  /* 0x0000006366637221 */ /* 0x000fe20000000000 */
[----:B--2---:R-:W-:-:S03]  /*4660*/  @!P4 FMUL R100, R100, R100 ;  /* 0x000000646464c220 */ /* 0x004fc60000400000 */
[----:B------:R-:W-:Y:S02]  /*4670*/  FADD R98, R99, R98 ;  /* 0x0000006263627221 */ /* 0x000fe40000000000 */
[----:B------:R-:W-:Y:S01]  /*4680*/  F2FP.F16.F32.PACK_AB R88, R100, R101 ;  /* 0x000000656458723e */ /* 0x000fe200000000ff */
[----:B------:R-:W-:Y:S01]  /*4690*/  FADD R101, R92, R101 ;  /* 0x000000655c657221 */ /* 0x000fe20000000000 */
[----:B------:R-:W-:Y:S02]  /*46a0*/  FADD R98, R98, R103 ;  /* 0x0000006762627221 */ /* 0x000fe40000000000 */
[----:B------:R-:W-:Y:S01]  /*46b0*/  WARPGROUP.ARRIVE ;  /* 0x00000000000079c5 */ /* 0x000fe20000000000 */
[----:B------:R-:W-:-:S04]  /*46c0*/  FADD R100, R101, R100 ;  /* 0x0000006465647221 */ /* 0x000fc80000000000 */
[----:B------:R-:W-:Y:S01]  /*46d0*/  FADD R97, R100, R97 ;  /* 0x0000006164617221 */ /* 0x000fe20000000000 */
[----:B------:R-:W-:Y:S01]  /*46e0*/  HGMMA.64x128x16.F32 R24, R88, gdesc[UR8].tnspB, R24, gsb0 ;  /* 0x41e0000858187df0 */ /* 0x000fe20008000818 */
[----:B------:R-:W-:Y:S01]  /*46f0*/  UMOV UR10, UR8 ;  /* 0x00000008000a7c82 */ /* 0x000fe20008000000 */
[----:B------:R-:W-:Y:S01]  /*4700*/  UMOV UR11, 0x40000040 ;  /* 0x40000040000b7882 */ /* 0x000fe20000000000 */
[----:B------:R-:W-:Y:S01]  /*4710*/  FADD R97, R97, R96 ;  /* 0x0000006061617221 */ /* 0x000fe20000000000 */
[----:B------:R-:W-:Y:S02]  /*4720*/  WARPGROUP.DEPBAR.LE gsb0, 0x0 ;  /* 0x00008000000079c5 */ /* 0x000fe40000010000 */
[--C-:B------:R-:W-:Y:S01]  /*4730*/  FFMA R89, R107, UR22, -R23.reuse ;  /* 0x000000166b597c23 */ /* 0x100fe20008000817 */
[--C-:B------:R-:W-:Y:S01]  /*4740*/  FFMA R107, R110, UR22, -R23.reuse ;  /* 0x000000166e6b7c23 */ /* 0x100fe20008000817 */
[--C-:B------:R-:W-:Y:S01]  /*4750*/  FFMA R91, R111, UR22, -R23.reuse ;  /* 0x000000166f5b7c23 */ /* 0x100fe20008000817 */
[--C-:B------:R-:W-:Y:S01]  /*4760*/  FFMA R110, R104, UR22, -R122.reuse ;  /* 0x00000016686e7c23 */ /* 0x100fe2000800087a */
[----:B------:R1:W2:Y:S01]  /*4770*/  MUFU.EX2 R111, R123 ;  /* 0x0000007b006f7308 */ /* 0x0002a20000000800 */
[----:B------:R-:W-:Y:S01]  /*4780*/  FSETP.GEU.AND P4, PT, R89, -126, PT ;  /* 0xc2fc00005900780b */ /* 0x000fe20003f8e000 */
[--C-:B------:R-:W-:Y:S01]  /*4790*/  FFMA R88, R105, UR22, -R122.reuse ;  /* 0x0000001669587c23 */ /* 0x100fe2000800087a */
[----:B------:R-:W-:Y:S01]  /*47a0*/  FSETP.GEU.AND P6, PT, R107, -126, PT ;  /* 0xc2fc00006b00780b */ /* 0x000fe20003fce000 */
[----:B------:R-:W-:Y:S01]  /*47b0*/  FFMA R90, R108, UR22, -R122 ;  /* 0x000000166c5a7c23 */ /* 0x000fe2000800087a */
[----:B------:R-:W-:Y:S01]  /*47c0*/  FSETP.GEU.AND P5, PT, R91, -126, PT ;  /* 0xc2fc00005b00780b */ /* 0x000fe20003fae000 */
[----:B-1----:R-:W-:-:S08]  /*47d0*/  FFMA R123, R114, UR22, -R23 ;  /* 0x00000016727b7c23 */ /* 0x002fd00008000817 */
[----:B------:R-:W-:Y:S02]  /*47e0*/  @!P4 FMUL R89, R89, 0.5 ;  /* 0x3f0000005959c820 */ /* 0x000fe40000400000 */
[----:B------:R-:W-:Y:S01]  /*47f0*/  @!P6 FMUL R107, R107, 0.5 ;  /* 0x3f0000006b6be820 */ /* 0x000fe20000400000 */
[----:B--2---:R-:W-:Y:S01]  /*4800*/  @!P3 FMUL R111, R111, R111 ;  /* 0x0000006f6f6fb220 */ /* 0x004fe20000400000 */
[----:B------:R-:W-:Y:S01]  /*4810*/  @!P5 FMUL R91, R91, 0.5 ;  /* 0x3f0000005b5bd820 */ /* 0x000fe20000400000 */
[----:B------:R-:W1:Y:S01]  /*4820*/  MUFU.EX2 R106, R89 ;  /* 0x00000059006a7308 */ /* 0x000e620000000800 */
[----:B------:R-:W-:-:S07]  /*4830*/  FSETP.GEU.AND P3, PT, R110, -126, PT ;  /* 0xc2fc00006e00780b */ /* 0x000fce0003f6e000 */
[----:B------:R-:W2:Y:S06]  /*4840*/  MUFU.EX2 R107, R107 ;  /* 0x0000006b006b7308 */ /* 0x000eac0000000800 */
[----:B------:R-:W-:Y:S02]  /*4850*/  @!P3 FMUL R110, R110, 0.5 ;  /* 0x3f0000006e6eb820 */ /* 0x000fe40000400000 */
[----:B------:R-:W3:Y:S01]  /*4860*/  MUFU.EX2 R104, R91 ;  /* 0x0000005b00687308 */ /* 0x000ee20000000800 */
[----:B-1----:R-:W-:Y:S01]  /*4870*/  @!P4 FMUL R106, R106, R106 ;  /* 0x0000006a6a6ac220 */ /* 0x002fe20000400000 */
[----:B------:R-:W-:-:S04]  /*4880*/  FSETP.GEU.AND P4, PT, R88, -126, PT ;  /* 0xc2fc00005800780b */ /* 0x000fc80003f8e000 */
[----:B------:R-:W-:Y:S01]  /*4890*/  F2FP.F16.F32.PACK_AB R89, R106, R111 ;  /* 0x0000006f6a59723e */ /* 0x000fe200000000ff */
[----:B------:R-:W-:Y:S01]  /*48a0*/  FADD R111, R98, R111 ;  /* 0x0000006f626f7221 */ /* 0x000fe20000000000 */
[----:B------:R-:W1:Y:S01]  /*48b0*/  MUFU.EX2 R110, R110 ;  /* 0x0000006e006e7308 */ /* 0x000e620000000800 */
[----:B--2---:R-:W-:Y:S01]  /*48c0*/  @!P6 FMUL R107, R107, R107 ;  /* 0x0000006b6b6be220 */ /* 0x004fe20000400000 */
[----:B------:R-:W-:Y:S01]  /*48d0*/  FSETP.GEU.AND P6, PT, R90, -126, PT ;  /* 0xc2fc00005a00780b */ /* 0x000fe20003fce000 */
[----:B------:R-:W-:-:S04]  /*48e0*/  FADD R106, R111, R106 ;  /* 0x0000006a6f6a7221 */ /* 0x000fc80000000000 */
[----:B------:R-:W-:Y:S01]  /*48f0*/  @!P4 FMUL R88, R88, 0.5 ;  /* 0x3f0000005858c820 */ /* 0x000fe20000400000 */
[----:B---3--:R-:W-:Y:S01]  /*4900*/  @!P5 FMUL R104, R104, R104 ;  /* 0x000000686868d220 */ /* 0x008fe20000400000 */
[----:B------:R-:W-:Y:S02]  /*4910*/  FSETP.GEU.AND P5, PT, R124, -126, PT ;  /* 0xc2fc00007c00780b */ /* 0x000fe40003fae000 */
[----:B------:R-:W2:Y:S02]  /*4920*/  MUFU.EX2 R109, R88 ;  /* 0x00000058006d7308 */ /* 0x000ea40000000800 */
[----:B------:R-:W-:Y:S02]  /*4930*/  F2FP.F16.F32.PACK_AB R91, R104, R107 ;  /* 0x0000006b685b723e */ /* 0x000fe400000000ff */
[----:B------:R-:W-:Y:S01]  /*4940*/  @!P6 FMUL R90, R90, 0.5 ;  /* 0x3f0000005a5ae820 */ /* 0x000fe20000400000 */
[----:B------:R-:W-:Y:S01]  /*4950*/  FADD R107, R106, R107 ;  /* 0x0000006b6a6b7221 */ /* 0x000fe20000000000 */
[----:B-1----:R-:W-:Y:S01]  /*4960*/  @!P3 FMUL R110, R110, R110 ;  /* 0x0000006e6e6eb220 */ /* 0x002fe20000400000 */
[----:B------:R-:W-:Y:S01]  /*4970*/  FSETP.GEU.AND P3, PT, R123, -126, PT ;  /* 0xc2fc00007b00780b */ /* 0x000fe20003f6e000 */
[----:B------:R-:W1:Y:S01]  /*4980*/  MUFU.EX2 R105, R90 ;  /* 0x0000005a00697308 */ /* 0x000e620000000800 */
[----:B------:R-:W-:-:S02]  /*4990*/  FADD R107, R107, R104 ;  /* 0x000000686b6b7221 */ /* 0x000fc40000000000 */
[----:B------:R-:W-:-:S05]  /*49a0*/  @!P5 FMUL R124, R124, 0.5 ;  /* 0x3f0000007c7cd820 */ /* 0x000fca0000400000 */
[----:B------:R-:W3:Y:S01]  /*49b0*/  MUFU.EX2 R108, R124 ;  /* 0x0000007c006c7308 */ /* 0x000ee20000000800 */
[----:B--2---:R-:W-:-:S03]  /*49c0*/  @!P4 FMUL R109, R109, R109 ;  /* 0x0000006d6d6dc220 */ /* 0x004fc60000400000 */
[----:B------:R-:W-:Y:S02]  /*49d0*/  @!P3 FMUL R123, R123, 0.5 ;  /* 0x3f0000007b7bb820 */ /* 0x000fe40000400000 */
[----:B------:R-:W-:Y:S01]  /*49e0*/  F2FP.F16.F32.PACK_AB R88, R109, R110 ;  /* 0x0000006e6d58723e */ /* 0x000fe200000000ff */
[----:B------:R-:W-:Y:S01]  /*49f0*/  FADD R110, R97, R110 ;  /* 0x0000006e616e7221 */ /* 0x000fe20000000000 */
[----:B------:R-:W2:Y:S01]  /*4a00*/  MUFU.EX2 R114, R123 ;  /* 0x0000007b00727308 */ /* 0x000ea20000000800 */
[----:B-1----:R-:W-:Y:S01]  /*4a10*/  @!P6 FMUL R105, R105, R105 ;  /* 0x000000696969e220 */ /* 0x002fe20000400000 */
[----:B------:R-:W-:Y:S01]  /*4a20*/  FSETP.GEU.AND P6, PT, R118, -126, PT ;  /* 0xc2fc00007600780b */ /* 0x000fe20003fce000 */
[----:B------:R-:W-:Y:S01]  /*4a30*/  FADD R110, R110, R109 ;  /* 0x0000006d6e6e7221 */ /* 0x000fe20000000000 */
[----:B---3--:R-:W-:Y:S01]  /*4a40*/  @!P5 FMUL R108, R108, R108 ;  /* 0x0000006c6c6cd220 */ /* 0x008fe20000400000 */
[----:B------:R-:W-:-:S04]  /*4a50*/  FSETP.GEU.AND P5, PT, R119, -126, PT ;  /* 0xc2fc00007700780b */ /* 0x000fc80003fae000 */
[----:B------:R-:W-:-:S06]  /*4a60*/  F2FP.F16.F32.PACK_AB R90, R108, R105 ;  /* 0x000000696c5a723e */ /* 0x000fcc00000000ff */
[----:B------:R-:W-:Y:S01]  /*4a70*/  @!P6 FMUL R118, R118, 0.5 ;  /* 0x3f0000007676e820 */ /* 0x000fe20000400000 */
[----:B------:R-:W-:Y:S01]  /*4a80*/  FADD R105, R110, R105 ;  /* 0x000000696e697221 */ /* 0x000fe20000000000 */
[----:B--2---:R-:W-:Y:S01]  /*4a90*/  @!P3 FMUL R114, R114, R114 ;  /* 0x000000727272b220 */ /* 0x004fe20000400000 */
[----:B------:R-:W-:Y:S02]  /*4aa0*/  WARPGROUP.ARRIVE ;  /* 0x00000000000079c5 */ /* 0x000fe40000000000 */
[----:B------:R-:W-:Y:S01]  /*4ab0*/  FADD R108, R105, R108 ;  /* 0x0000006c696c7221 */ /* 0x000fe20000000000 */
[----:B------:R-:W1:Y:S01]  /*4ac0*/  MUFU.EX2 R118, R118 ;  /* 0x0000007600767308 */ /* 0x000e620000000800 */
[----:B------:R-:W-:Y:S02]  /*4ad0*/  @!P5 FMUL R119, R119, 0.5 ;  /* 0x3f0000007777d820 */ /* 0x000fe40000400000 */
[----:B------:R-:W-:Y:S01]  /*4ae0*/  HGMMA.64x128x16.F32 R24, R88, gdesc[UR8].tnspB, R24, gsb0 ;  /* 0x41e0000858187df0 */ /* 0x000fe20008000818 */
[----:B-1----:R-:W-:-:S02]  /*4af0*/  @!P6 FMUL R118, R118, R118 ;  /* 0x000000767676e220 */ /* 0x002fc40000400000 */
[----:B------:R-:W-:Y:S02]  /*4b00*/  WARPGROUP.DEPBAR.LE gsb0, 0x0 ;  /* 0x00008000000079c5 */ /* 0x000fe40000010000 */
[----:B------:R-:W-:Y:S01]  /*4b10*/  FFMA R91, R115, UR22, -R23 ;  /* 0x00000016735b7c23 */ /* 0x000fe20008000817 */
[--C-:B------:R-:W-:Y:S01]  /*4b20*/  FFMA R88, R112, UR22, -R122.reuse ;  /* 0x0000001670587c23 */ /* 0x100fe2000800087a */
[----:B------:R-:W1:Y:S01]  /*4b30*/  MUFU.EX2 R23, R119 ;  /* 0x0000007700177308 */ /* 0x000e620000000800 */
[--C-:B------:R-:W-:Y:S01]  /*4b40*/  FFMA R89, R113, UR22, -R122.reuse ;  /* 0x0000001671597c23 */ /* 0x100fe2000800087a */
[--C-:B------:R-:W-:Y:S01]  /*4b50*/  FFMA R90, R117, UR22, -R122.reuse ;  /* 0x00000016755a7c23 */ /* 0x100fe2000800087a */
[----:B------:R-:W-:Y:S01]  /*4b60*/  FSETP.GEU.AND P4, PT, R91, -126, PT ;  /* 0xc2fc00005b00780b */ /* 0x000fe20003f8e000 */
[----:B------:R-:W-:Y:S01]  /*4b70*/  FFMA R122, R116, UR22, -R122 ;  /* 0x00000016747a7c23 */ /* 0x000fe2000800087a */
[----:B------:R-:W-:Y:S02]  /*4b80*/  FSETP.GEU.AND P3, PT, R88, -126, PT ;  /* 0xc2fc00005800780b */ /* 0x000fe40003f6e000 */
[----:B------:R-:W-:-:S09]  /*4b90*/  FSETP.GEU.AND P6, PT, R90, -126, PT ;  /* 0xc2fc00005a00780b */ /* 0x000fd20003fce000 */
[----:B------:R-:W-:Y:S01]  /*4ba0*/  @!P4 FMUL R91, R91, 0.5 ;  /* 0x3f0000005b5bc820 */ /* 0x000fe20000400000 */
[----:B-1----:R-:W-:Y:S01]  /*4bb0*/  @!P5 FMUL R23, R23, R23 ;  /* 0x000000171717d220 */ /* 0x002fe20000400000 */
[----:B------:R-:W-:Y:S01]  /*4bc0*/  FSETP.GEU.AND P5, PT, R122, -126, PT ;  /* 0xc2fc00007a00780b */ /* 0x000fe20003fae000 */
[----:B------:R-:W-:Y:S01]  /*4bd0*/  @!P3 FMUL R88, R88, 0.5 ;  /* 0x3f0000005858b820 */ /* 0x000fe20000400000 */
[----:B------:R1:W2:Y:S01]  /*4be0*/  MUFU.EX2 R115, R91 ;  /* 0x0000005b00737308 */ /* 0x0002a20000000800 */
[----:B------:R-:W-:-:S07]  /*4bf0*/  @!P6 FMUL R90, R90, 0.5 ;  /* 0x3f0000005a5ae820 */ /* 0x000fce0000400000 */
[----:B------:R-:W3:Y:S01]  /*4c00*/  MUFU.EX2 R113, R88 ;  /* 0x0000005800717308 */ /* 0x000ee20000000800 */
[----:B-1----:R-:W-:Y:S02]  /*4c10*/  F2FP.F16.F32.PACK_AB R91, R23, R118 ;  /* 0x00000076175b723e */ /* 0x002fe400000000ff */
[----:B------:R-:W-:-:S05]  /*4c20*/  @!P5 FMUL R122, R122, 0.5 ;  /* 0x3f0000007a7ad820 */ /* 0x000fca0000400000 */
[----:B------:R-:W1:Y:S01]  /*4c30*/  MUFU.EX2 R112, R90 ;  /* 0x0000005a00707308 */ /* 0x000e620000000800 */
[----:B--2---:R-:W-:Y:S01]  /*4c40*/  @!P4 FMUL R115, R115, R115 ;  /* 0x000000737373c220 */ /* 0x004fe20000400000 */
[----:B------:R-:W-:-:S06]  /*4c50*/  FSETP.GEU.AND P4, PT, R89, -126, PT ;  /* 0xc2fc00005900780b */ /* 0x000fcc0003f8e000 */
[----:B------:R-:W2:Y:S01]  /*4c60*/  MUFU.EX2 R117, R122 ;  /* 0x0000007a00757308 */ /* 0x000ea20000000800 */
[----:B---3--:R-:W-:Y:S01]  /*4c70*/  @!P3 FMUL R113, R113, R113 ;  /* 0x000000717171b220 */ /* 0x008fe20000400000 */
[----:B------:R-:W-:-:S04]  /*4c80*/  ISETP.NE.AND P3, PT, R6, 0x4, PT ;  /* 0x000000040600780c */ /* 0x000fc80003f65270 */
[----:B------:R-:W-:Y:S01]  /*4c90*/  SEL R6, R6, RZ, P3 ;  /* 0x000000ff06067207 */ /* 0x000fe20001800000 */
[----:B------:R-:W-:Y:S01]  /*4ca0*/  @!P4 FMUL R89, R89, 0.5 ;  /* 0x3f0000005959c820 */ /* 0x000fe20000400000 */
[----:B-1----:R-:W-:-:S03]  /*4cb0*/  @!P6 FMUL R112, R112, R112 ;  /* 0x000000707070e220 */ /* 0x002fc60000400000 */
[----:B------:R1:W3:Y:S01]  /*4cc0*/  MUFU.EX2 R116, R89 ;  /* 0x0000005900747308 */ /* 0x0002e20000000800 */
[C---:B------:R-:W-:Y:S02]  /*4cd0*/  IMAD R12, R6.reuse, 0x8, R11 ;  /* 0x00000008060c7824 */ /* 0x040fe400078e020b */
[----:B------:R-:W-:Y:S02]  /*4ce0*/  VIADD R6, R6, 0x1 ;  /* 0x0000000106067836 */ /* 0x000fe40000000000 */
[----:B--2---:R-:W-:Y:S01]  /*4cf0*/  @!P5 FMUL R117, R117, R117 ;  /* 0x000000757575d220 */ /* 0x004fe20000400000 */
[----:B------:R-:W-:Y:S02]  /*4d00*/  PRMT R12, RZ, 0x654, R12 ;  /* 0x00000654ff0c7816 */ /* 0x000fe4000000000c */
[----:B-1----:R-:W-:Y:S01]  /*4d10*/  F2FP.F16.F32.PACK_AB R89, R115, R114 ;  /* 0x000000727359723e */ /* 0x002fe200000000ff */
[----:B------:R-:W-:Y:S01]  /*4d20*/  FADD R114, R107, R114 ;  /* 0x000000726b727221 */ /* 0x000fe20000000000 */
[----:B------:R-:W-:-:S02]  /*4d30*/  F2FP.F16.F32.PACK_AB R90, R112, R117 ;  /* 0x00000075705a723e */ /* 0x000fc400000000ff */
[----:B------:R-:W-:Y:S01]  /*4d40*/  ISETP.NE.AND P3, PT, R6, 0x4, PT ;  /* 0x000000040600780c */ /* 0x000fe20003f65270 */
[----:B------:R-:W-:Y:S01]  /*4d50*/  FADD R115, R114, R115 ;  /* 0x0000007372737221 */ /* 0x000fe20000000000 */
[----:B---3--:R-:W-:Y:S01]  /*4d60*/  @!P4 FMUL R116, R116, R116 ;  /* 0x000000747474c220 */ /* 0x008fe20000400000 */
[----:B------:R-:W-:Y:S02]  /*4d70*/  ISETP.NE.AND P4, PT, R15, 0x4, PT ;  /* 0x000000040f00780c */ /* 0x000fe40003f85270 */
[----:B------:R-:W-:Y:S02]  /*4d80*/  SEL R6, R6, RZ, P3 ;  /* 0x000000ff06067207 */ /* 0x000fe40001800000 */
[----:B------:R-:W-:Y:S01]  /*4d90*/  F2FP.F16.F32.PACK_AB R88, R116, R113 ;  /* 0x000000717458723e */ /* 0x000fe200000000ff */
[----:B------:R-:W-:Y:S01]  /*4da0*/  FADD R113, R108, R113 ;  /* 0x000000716c717221 */ /* 0x000fe20000000000 */
[----:B------:R-:W-:Y:S02]  /*4db0*/  SEL R14, RZ, 0x1, P4 ;  /* 0x00000001ff0e7807 */ /* 0x000fe40002000000 */
[----:B------:R-:W-:Y:S01]  /*4dc0*/  WARPGROUP.ARRIVE ;  /* 0x00000000000079c5 */ /* 0x000fe20000000000 */
[----:B------:R-:W-:Y:S01]  /*4dd0*/  FADD R116, R113, R116 ;  /* 0x0000007471747221 */ /* 0x000fe20000000000 */
[----:B------:R-:W-:-:S02]  /*4de0*/  LOP3.LUT R3, R3, R14, RZ, 0x3c, !PT ;  /* 0x0000000e03037212 */ /* 0x000fc400078e3cff */
[----:B------:R-:W-:Y:S01]  /*4df0*/  SEL R15, R15, RZ, P4 ;  /* 0x000000ff0f0f7207 */ /* 0x000fe20002000000 */
[----:B------:R-:W-:Y:S01]  /*4e00*/  FADD R13, R116, R117 ;  /* 0x00000075740d7221 */ /* 0x000fe20000000000 */
[----:B------:R-:W-:Y:S03]  /*4e10*/  HGMMA.64x128x16.F32 R24, R88, gdesc[UR4].tnspB, R24, gsb0 ;  /* 0x41e0000458187df0 */ /* 0x000fe60008000818 */
[----:B------:R-:W-:Y:S01]  /*4e20*/  FADD R13, R13, R112 ;  /* 0x000000700d0d7221 */ /* 0x000fe20000000000 */
[----:B------:R-:W-:Y:S02]  /*4e30*/  WARPGROUP.DEPBAR.LE gsb0, 0x0 ;  /* 0x00008000000079c5 */ /* 0x000fe40000010000 */
[----:B------:R1:W-:Y:S02]  /*4e40*/  SYNCS.ARRIVE.TRANS64.RED.A1T0 RZ, [R12+URZ], RZ ;  /* 0x000000ff0cff79a7 */ /* 0x0003e4000810043f */
[----:B-1----:R-:W-:-:S04]  /*4e50*/  FADD R12, R115, R118 ;  /* 0x00000076730c7221 */ /* 0x002fc80000000000 */
[----:B------:R-:W-:Y:S01]  /*4e60*/  FADD R12, R12, R23 ;  /* 0x000000170c0c7221 */ /* 0x000fe20000000000 */
[----:B------:R-:W-:Y:S06]  /*4e70*/  @P2 BRA `(.L_x_31) ;  /* 0x0000000000b42947 */ /* 0x000fec0003800000 */
[----:B------:R-:W-:Y:S01]  /*4e80*/  ISETP.LT.OR P2, PT, R7, 0x1, !P0 ;  /* 0x000000010700780c */ /* 0x000fe20004741670 */
[----:B------:R-:W-:-:S12]  /*4e90*/  BSSY B0, `(.L_x_32) ;  /* 0x000002a000007945 */ /* 0x000fd80003800000 */
[----:B------:R-:W-:Y:S05]  /*4ea0*/  @P2 BRA `(.L_x_33) ;  /* 0x0000000000a02947 */ /* 0x000fea0003800000 */
[----:B------:R-:W-:Y:S02]  /*4eb0*/  LEA R14, R5, R2, 0x3 ;  /* 0x00000002050e7211 */ /* 0x000fe400078e18ff */
[----:B------:R-:W-:Y:S02]  /*4ec0*/  SHF.L.U32 R21, R4, 0x1f, RZ ;  /* 0x0000001f04157819 */ /* 0x000fe400000006ff */
[----:B------:R-:W-:Y:S02]  /*4ed0*/  ISETP.NE.AND P3, PT, R0, RZ, PT ;  /* 0x000000ff0000720c */ /* 0x000fe40003f65270 */
[----:B------:R-:W1:Y:S02]  /*4ee0*/  SYNCS.PHASECHK.TRANS64.TRYWAIT P2, [R14+URZ+0x14020], R21 ;  /* 0x014020150e0075a7 */ /* 0x000e64000804017f */
[----:B-1----:R-:W-:Y:S09]  /*4ef0*/  @!P2 BRA `(.L_x_34) ;  /* 0x0000004400e4a947 */ /* 0x002ff20003800000 */
.L_x_87:
[----:B------:R-:W-:Y:S05]  /*4f00*/  @P3 BRA `(.L_x_35) ;  /* 0x0000000000143947 */ /* 0x000fea0003800000 */
[----:B------:R-:W-:Y:S01]  /*4f10*/  LOP3.LUT P2, RZ, R16, 0x1f, RZ, 0xc0, !PT ;  /* 0x0000001f10ff7812 */ /* 0x000fe2000784c0ff */
[----:B-1----:R-:W-:-:S04]  /*4f20*/  IMAD.MOV.U32 R21, RZ, RZ, 0x4000 ;  /* 0x00004000ff157424 */ /* 0x002fc800078e00ff */
[----:B------:R2:W-:Y:S08]  /*4f30*/  SYNCS.ARRIVE.TRANS64 RZ, [R14+URZ+0x14000], R21 ;  /* 0x014000150eff79a7 */ /* 0x0005f0000800003f */
[----:B------:R-:W-:Y:S05]  /*4f40*/  @!P2 BRA `(.L_x_35) ;  /* 0x000000000004a947 */ /* 0x000fea0003800000 */
[----:B------:R-:W-:Y:S01]  /*4f50*/  BPT.TRAP 0x1 ;  /* 0x000000040000795c */ /* 0x000fe20000300000 */
.L_x_35:
        /* <DEDUP_REMOVED lines=9> */
[----:B------:R-:W-:Y:S01]  /*4ff0*/  UMOV UR20, UR36 ;  /* 0x0000002400147c82 */ /* 0x000fe20008000000 */
[----:B------:R-:W-:Y:S01]  /*5000*/  UMOV UR21, UR37 ;  /* 0x0000002500157c82 */ /* 0x000fe20008000000 */
[----:B------:R-:W-:Y:S01]  /*5010*/  UMOV UR10, 0x40 ;  /* 0x00000040000a7882 */ /* 0x000fe20000000000 */
[----:B------:R-:W-:Y:S01]  /*5020*/  UMOV UR12, UR36 ;  /* 0x00000024000c7c82 */ /* 0x000fe20008000000 */
[----:B------:R-:W-:Y:S01]  /*5030*/  UMOV UR13, UR37 ;  /* 0x00000025000d7c82 */ /* 0x000fe20008000000 */
[----:B------:R-:W-:Y:S01]  /*5040*/  VIADD R5, R5, 0x1 ;  /* 0x0000000105057836 */ /* 0x000fe20000000000 */
[----:B------:R-:W-:Y:S01]  /*5050*/  USHF.L.U32 UR19, UR19, 0x6, URZ ;  /* 0x0000000613137899 */ /* 0x000fe2000800063f */
[----:B------:R-:W-:Y:S01]  /*5060*/  IADD3 R8, R8, 0x1, RZ ;  /* 0x0000000108087810 */ /* 0x000fe20007ffe0ff */
[----:B------:R-:W-:-:S02]  /*5070*/  UIADD3 UR17, UR17, 0x14000, URZ ;  /* 0x0001400011117890 */ /* 0x000fc4000fffe03f */
[----:B------:R-:W-:Y:S01]  /*5080*/  UIADD3 UR16, UR8, 0x4000, URZ ;  /* 0x0000400008107890 */ /* 0x000fe2000fffe03f */
[C---:B------:R-:W-:Y:S01]  /*5090*/  ISETP.NE.AND P2, PT, R5.reuse, 0x4, PT ;  /* 0x000000040500780c */ /* 0x040fe20003f45270 */
[----:B------:R-:W-:Y:S01]  /*50a0*/  UIADD3 UR8, UR8, 0x6000, URZ ;  /* 0x0000600008087890 */ /* 0x000fe2000fffe03f */
[----:B------:R-:W-:Y:S02]  /*50b0*/  UMOV UR11, UR19 ;  /* 0x00000013000b7c82 */ /* 0x000fe40008000000 */
[----:B------:R-:W-:Y:S01]  /*50c0*/  UMOV UR9, UR17 ;  /* 0x0000001100097c82 */ /* 0x000fe20008000000 */
[----:B-12---:R-:W-:Y:S02]  /*50d0*/  SEL R21, RZ, 0x1, P2 ;  /* 0x00000001ff157807 */ /* 0x006fe40001000000 */
[----:B------:R-:W-:Y:S01]  /*50e0*/  SEL R5, R5, RZ, P2 ;  /* 0x000000ff05057207 */ /* 0x000fe20001000000 */
[----:B------:R1:W-:Y:S01]  /*50f0*/  UTMALDG.4D [UR16], [UR6], desc[UR26] ;  /* 0x00001a10060075b4 */ /* 0x0003e20008019000 */
[----:B------:R-:W-:Y:S01]  /*5100*/  LOP3.LUT R4, R4, R21, RZ, 0x3c, !PT ;  /* 0x0000001504047212 */ /* 0x000fe200078e3cff */
[----:B------:R1:W-:Y:S02]  /*5110*/  UTMALDG.4D [UR8], [UR6], desc[UR26] ;  /* 0x00001a08060075b4 */ /* 0x0003e40008019000 */
[----:B-1----:R-:W-:-:S04]  /*5120*/  NOP ;  /* 0x0000000000007918 */ /* 0x002fc80000000000 */
.L_x_33:
[----:B------:R-:W-:Y:S05]  /*5130*/  BSYNC B0 ;  /* 0x0000000000007941 */ /* 0x000fea0003800000 */
.L_x_32:
[----:B------:R-:W-:-:S07]  /*5140*/  VIADD R7, R7, 0xffffffff ;  /* 0xffffffff07077836 */ /* 0x000fce0000000000 */
.L_x_31:
[----:B------:R-:W-:Y:S01]  /*5150*/  IADD3 R10, R10, 0x40, RZ ;  /* 0x000000400a0a7810 */ /* 0x000fe20007ffe0ff */
[----:B------:R-:W-:Y:S01]  /*5160*/  IMAD.MOV.U32 R23, RZ, RZ, R19 ;  /* 0x000000ffff177224 */ /* 0x000fe200078e0013 */
[----:B------:R-:W-:Y:S01]  /*5170*/  MOV R21, R18 ;  /* 0x0000001200157202 */ /* 0x000fe20000000f00 */
[----:B------:R-:W-:Y:S06]  /*5180*/  @P1 BRA `(.L_x_36) ;  /* 0xffffffdc00dc1947 */ /* 0x000fec000383ffff */
.L_x_24:
[----:B------:R-:W-:-:S13]  /*5190*/  ISETP.GE.AND P1, PT, R17, 0x1, PT ;  /* 0x000000011100780c */ /* 0x000fda0003f26270 */
[----:B------:R-:W-:Y:S05]  /*51a0*/  @!P1 BRA `(.L_x_37) ;  /* 0x0000002400989947 */ /* 0x000fea0003800000 */
[----:B------:R-:W-:Y:S01]  /*51b0*/  IMAD.MOV.U32 R21, RZ, RZ, R19 ;  /* 0x000000ffff157224 */ /* 0x000fe200078e0013 */
[----:B------:R-:W-:Y:S02]  /*51c0*/  MOV R20, R18 ;  /* 0x0000001200147202 */ /* 0x000fe40000000f00 */
[----:B------:R-:W-:-:S07]  /*51d0*/  LOP3.LUT R14, R16, 0x1f, RZ, 0xc0, !PT ;  /* 0x0000001f100e7812 */ /* 0x000fce00078ec0ff */
.L_x_50:
[----:B------:R-:W-:Y:S01]  /*51e0*/  LEA R19, R15, R2, 0x3 ;  /* 0x000000020f137211 */ /* 0x000fe200078e18ff */
[----:B------:R-:W-:Y:S05]  /*51f0*/  YIELD ;  /* 0x0000000000007946 */ /* 0x000fea0003800000 */
[----:B------:R-:W-:-:S04]  /*5200*/  SHF.L.U32 R18, R3, 0x1f, RZ ;  /* 0x0000001f03127819 */ /* 0x000fc800000006ff */
[----:B------:R-:W2:Y:S02]  /*5210*/  SYNCS.PHASECHK.TRANS64.TRYWAIT P1, [R19+URZ+0x14000], R18 ;  /* 0x01400012130075a7 */ /* 0x000ea4000802017f */
[----:B--2---:R-:W-:Y:S05]  /*5220*/  @!P1 BRA `(.L_x_38) ;  /* 0x00000044002c9947 */ /* 0x004fea0003800000 */
.L_x_88:
[----:B------:R-:W-:Y:S05]  /*5230*/  WARPSYNC.ALL ;  /* 0x0000000000007948 */ /* 0x000fea0003800000 */
[----:B------:R-:W-:Y:S01]  /*5240*/  IMAD.MOV.U32 R23, RZ, RZ, 0x40000040 ;  /* 0x40000040ff177424 */ /* 0x000fe200078e00ff */
[----:B------:R-:W-:Y:S01]  /*5250*/  LEA R22, R15, UR38, 0xa ;  /* 0x000000260f167c11 */ /* 0x000fe2000f8e50ff */
[----:B-1----:R-:W-:Y:S01]  /*5260*/  WARPGROUP.ARRIVE ;  /* 0x00000000000079c5 */ /* 0x002fe20000000000 */
[----:B--2---:R-:W-:Y:S02]  /*5270*/  MOV R19, 0x40000040 ;  /* 0x4000004000137802 */ /* 0x004fe40000000f00 */
[----:B------:R-:W-:-:S02]  /*5280*/  R2UR UR58, R22 ;  /* 0x00000000163a72ca */ /* 0x000fc400000e0000 */
[----:B------:R-:W-:Y:S02]  /*5290*/  R2UR UR59, R23 ;  /* 0x00000000173b72ca */ /* 0x000fe400000e0000 */
[----:B------:R-:W-:Y:S02]  /*52a0*/  IADD3 R18, R22, 0x2, RZ ;  /* 0x0000000216127810 */ /* 0x000fe40007ffe0ff */
[----:B------:R-:W-:Y:S02]  /*52b0*/  R2UR UR55, R19 ;  /* 0x00000000133772ca */ /* 0x000fe400000e0000 */
[----:B------:R-:W-:Y:S01]  /*52c0*/  R2UR UR54, R18 ;  /* 0x00000000123672ca */ /* 0x000fe200000e0000 */
[----:B------:R-:W-:Y:S01]  /*52d0*/  VIADD R18, R22, 0x4 ;  /* 0x0000000416127836 */ /* 0x000fe20000000000 */
[----:B------:R-:W-:Y:S02]  /*52e0*/  MOV R19, 0x40000040 ;  /* 0x4000004000137802 */ /* 0x000fe40000000f00 */
[----:B------:R-:W-:-:S02]  /*52f0*/  MOV R23, 0x40000040 ;  /* 0x4000004000177802 */ /* 0x000fc40000000f00 */
[----:B------:R-:W-:Y:S01]  /*5300*/  R2UR UR50, R18 ;  /* 0x00000000123272ca */ /* 0x000fe200000e0000 */
[----:B------:R-:W-:Y:S01]  /*5310*/  HGMMA.64x64x16.F32 R88, gdesc[UR56], RZ, !UPT, gsb0 ;  /* 0x00e00000385879f0 */ /* 0x000fe2000c0008ff */
[----:B------:R-:W-:Y:S01]  /*5320*/  R2UR UR51, R19 ;  /* 0x00000000133372ca */ /* 0x000fe200000e0000 */
[----:B------:R-:W-:Y:S01]  /*5330*/  IMAD.MOV.U32 R19, RZ, RZ, 0x40000040 ;  /* 0x40000040ff137424 */ /* 0x000fe200078e00ff */
[----:B------:R-:W-:Y:S02]  /*5340*/  IADD3 R18, R22, 0x6, RZ ;  /* 0x0000000616127810 */ /* 0x000fe40007ffe0ff */
[----:B------:R-:W-:Y:S02]  /*5350*/  R2UR UR7, R23 ;  /* 0x00000000170772ca */ /* 0x000fe400000e0000 */
[----:B------:R-:W-:Y:S02]  /*5360*/  R2UR UR46, R18 ;  /* 0x00000000122e72ca */ /* 0x000fe400000e0000 */
[----:B------:R-:W-:-:S02]  /*5370*/  R2UR UR47, R19 ;  /* 0x00000000132f72ca */ /* 0x000fc400000e0000 */
[----:B------:R-:W-:Y:S02]  /*5380*/  IADD3 R18, R22, 0x200, RZ ;  /* 0x0000020016127810 */ /* 0x000fe40007ffe0ff */
[----:B------:R-:W-:Y:S02]  /*5390*/  MOV R19, 0x40000040 ;  /* 0x4000004000137802 */ /* 0x000fe40000000f00 */
[----:B------:R-:W-:Y:S01]  /*53a0*/  R2UR UR42, R18 ;  /* 0x00000000122a72ca */ /* 0x000fe200000e0000 */
[----:B------:R-:W-:Y:S01]  /*53b0*/  VIADD R18, R22, 0x202 ;  /* 0x0000020216127836 */ /* 0x000fe20000000000 */
[----:B------:R-:W-:Y:S02]  /*53c0*/  R2UR UR43, R19 ;  /* 0x00000000132b72ca */ /* 0x000fe400000e0000 */
[----:B------:R-:W-:Y:S02]  /*53d0*/  MOV R19, 0x40000040 ;  /* 0x4000004000137802 */ /* 0x000fe40000000f00 */
[----:B------:R-:W-:-:S02]  /*53e0*/  R2UR UR30, R18 ;  /* 0x00000000121e72ca */ /* 0x000fc400000e0000 */
[----:B------:R-:W-:Y:S01]  /*53f0*/  R2UR UR31, R19 ;  /* 0x00000000131f72ca */ /* 0x000fe200000e0000 */
[----:B------:R-:W-:Y:S01]  /*5400*/  IMAD.MOV.U32 R19, RZ, RZ, 0x40000040 ;  /* 0x40000040ff137424 */ /* 0x000fe200078e00ff */
[C---:B------:R-:W-:Y:S02]  /*5410*/  IADD3 R18, R22.reuse, 0x204, RZ ;  /* 0x0000020416127810 */ /* 0x040fe40007ffe0ff */
[----:B------:R-:W-:Y:S02]  /*5420*/  IADD3 R22, R22, 0x206, RZ ;  /* 0x0000020616167810 */ /* 0x000fe40007ffe0ff */
[----:B------:R-:W-:Y:S02]  /*5430*/  R2UR UR26, R18 ;  /* 0x00000000121a72ca */ /* 0x000fe400000e0000 */
[----:B------:R-:W-:Y:S02]  /*5440*/  R2UR UR27, R19 ;  /* 0x00000000131b72ca */ /* 0x000fe400000e0000 */
[----:B------:R-:W-:-:S02]  /*5450*/  R2UR UR6, R22 ;  /* 0x00000000160672ca */ /* 0x000fc400000e0000 */
[----:B------:R-:W-:Y:S01]  /*5460*/  ISETP.NE.AND P1, PT, R9, RZ, PT ;  /* 0x000000ff0900720c */ /* 0x000fe20003f25270 */
        /* <DEDUP_REMOVED lines=25> */
[----:B------:R-:W-:Y:S01]  /*5600*/  IMAD R18, R5, 0x8, R2 ;  /* 0x0000000805127824 */ /* 0x000fe200078e0202 */
[----:B------:R-:W-:Y:S02]  /*5610*/  SHF.L.U32 R19, R4, 0x1f, RZ ;  /* 0x0000001f04137819 */ /* 0x000fe400000006ff */
[----:B------:R-:W-:Y:S02]  /*5620*/  ISETP.NE.AND P3, PT, R0, RZ, PT ;  /* 0x000000ff0000720c */ /* 0x000fe40003f65270 */
[----:B------:R-:W1:Y:S02]  /*5630*/  SYNCS.PHASECHK.TRANS64.TRYWAIT P2, [R18+URZ+0x14020], R19 ;  /* 0x01402013120075a7 */ /* 0x000e64000804017f */
[----:B-1----:R-:W-:Y:S09]  /*5640*/  @!P2 BRA `(.L_x_41) ;  /* 0x000000400038a947 */ /* 0x002ff20003800000 */
.L_x_89:
[----:B------:R-:W-:Y:S05]  /*5650*/  @P3 BRA `(.L_x_42) ;  /* 0x0000000000143947 */ /* 0x000fea0003800000 */
[----:B------:R-:W-:Y:S02]  /*5660*/  ISETP.NE.AND P2, PT, R14, RZ, PT ;  /* 0x000000ff0e00720c */ /* 0x000fe40003f45270 */
[----:B-1----:R-:W-:-:S04]  /*5670*/  MOV R19, 0x4000 ;  /* 0x0000400000137802 */ /* 0x002fc80000000f00 */
[----:B------:R2:W-:Y:S07]  /*5680*/  SYNCS.ARRIVE.TRANS64 RZ, [R18+URZ+0x14000], R19 ;  /* 0x0140001312ff79a7 */ /* 0x0005ee000800003f */
[----:B------:R-:W-:Y:S05]  /*5690*/  @!P2 BRA `(.L_x_42) ;  /* 0x000000000004a947 */ /* 0x000fea0003800000 */
[----:B------:R-:W-:Y:S01]  /*56a0*/  BPT.TRAP 0x1 ;  /* 0x000000040000795c */ /* 0x000fe20000300000 */
.L_x_42:
[----:B-12---:R-:W-:Y:S01]  /*56b0*/  LEA R19, R5, R2, 0xe ;  /* 0x0000000205137211 */ /* 0x006fe200078e70ff */
        /* <DEDUP_REMOVED lines=14> */
[----:B------:R-:W-:Y:S01]  /*57a0*/  USHF.L.U32 UR19, UR19, 0x6, URZ ;  /* 0x0000000613137899 */ /* 0x000fe2000800063f */
[----:B------:R-:W-:Y:S01]  /*57b0*/  ISETP.NE.AND P2, PT, R5, 0x4, PT ;  /* 0x000000040500780c */ /* 0x000fe20003f45270 */
[----:B------:R-:W-:-:S02]  /*57c0*/  UIADD3 UR17, UR17, 0x14000, URZ ;  /* 0x0001400011117890 */ /* 0x000fc4000fffe03f */
[----:B------:R-:W-:Y:S01]  /*57d0*/  UIADD3 UR16, UR8, 0x4000, URZ ;  /* 0x0000400008107890 */ /* 0x000fe2000fffe03f */
[----:B------:R-:W-:Y:S01]  /*57e0*/  SEL R19, RZ, 0x1, P2 ;  /* 0x00000001ff137807 */ /* 0x000fe20001000000 */
[----:B------:R-:W-:Y:S01]  /*57f0*/  UIADD3 UR8, UR8, 0x6000, URZ ;  /* 0x0000600008087890 */ /* 0x000fe2000fffe03f */
[----:B------:R-:W-:Y:S01]  /*5800*/  SEL R5, R5, RZ, P2 ;  /* 0x000000ff05057207 */ /* 0x000fe20001000000 */
[----:B------:R-:W-:Y:S01]  /*5810*/  UMOV UR13, UR37 ;  /* 0x00000025000d7c82 */ /* 0x000fe20008000000 */
[----:B------:R-:W-:Y:S01]  /*5820*/  UMOV UR9, UR17 ;  /* 0x0000001100097c82 */ /* 0x000fe20008000000 */
[----:B------:R-:W-:Y:S01]  /*5830*/  UMOV UR11, UR19 ;  /* 0x00000013000b7c82 */ /* 0x000fe20008000000 */
[----:B------:R-:W-:Y:S02]  /*5840*/  LOP3.LUT R4, R4, R19, RZ, 0x3c, !PT ;  /* 0x0000001304047212 */ /* 0x000fe400078e3cff */
[----:B------:R1:W-:Y:S02]  /*5850*/  UTMALDG.4D [UR16], [UR6], desc[UR26] ;  /* 0x00001a10060075b4 */ /* 0x0003e40008019000 */
[----:B------:R1:W-:Y:S02]  /*5860*/  UTMALDG.4D [UR8], [UR6], desc[UR26] ;  /* 0x00001a08060075b4 */ /* 0x0003e40008019000 */
[----:B-1----:R-:W-:Y:S01]  /*5870*/  NOP ;  /* 0x0000000000007918 */ /* 0x002fe20000000000 */
.L_x_40:
[----:B------:R-:W-:-:S07]  /*5880*/  IADD3 R7, R7, -0x1, RZ ;  /* 0xffffffff07077810 */ /* 0x000fce0007ffe0ff */
.L_x_39:
[----:B------:R-:W-:Y:S01]  /*5890*/  IADD3 R15, R15, 0x1, RZ ;  /* 0x000000010f0f7810 */ /* 0x000fe20007ffe0ff */
[----:B------:R-:W-:Y:S05]  /*58a0*/  WARPSYNC.ALL ;  /* 0x0000000000007948 */ /* 0x000fea0003800000 */
[----:B------:R-:W-:-:S04]  /*58b0*/  ISETP.NE.AND P2, PT, R15, 0x4, PT ;  /* 0x000000040f00780c */ /* 0x000fc80003f45270 */
[----:B------:R-:W-:Y:S02]  /*58c0*/  SEL R18, RZ, 0x1, P2 ;  /* 0x00000001ff127807 */ /* 0x000fe40001000000 */
[----:B------:R-:W-:Y:S02]  /*58d0*/  SEL R15, R15, RZ, P2 ;  /* 0x000000ff0f0f7207 */ /* 0x000fe40001000000 */
[----:B------:R-:W-:Y:S01]  /*58e0*/  LOP3.LUT R3, R3, R18, RZ, 0x3c, !PT ;  /* 0x0000001203037212 */ /* 0x000fe200078e3cff */
[C---:B------:R-:W-:Y:S01]  /*58f0*/  VIADD R18, R10.reuse, 0x1 ;  /* 0x000000010a127836 */ /* 0x040fe20000000000 */
[----:B------:R-:W-:Y:S01]  /*5900*/  IADD3 R19, R10, 0x8, RZ ;  /* 0x000000080a137810 */ /* 0x000fe20007ffe0ff */
[----:B------:R-:W-:Y:S01]  /*5910*/  IMAD R125, R6, 0x8, R11 ;  /* 0x00000008067d7824 */ /* 0x000fe200078e020b */
[----:B------:R-:W-:Y:S01]  /*5920*/  ISETP.GE.AND P6, PT, R10, UR15, PT ;  /* 0x0000000f0a007c0c */ /* 0x000fe2000bfc6270 */
[----:B------:R-:W-:Y:S01]  /*5930*/  BSSY B0, `(.L_x_43) ;  /* 0x0000080000007945 */ /* 0x000fe20003800000 */
[----:B------:R-:W-:Y:S01]  /*5940*/  ISETP.GE.AND P5, PT, R18, UR15, PT ;  /* 0x0000000f12007c0c */ /* 0x000fe2000bfa6270 */
[----:B------:R-:W-:Y:S01]  /*5950*/  VIADD R18, R10, 0x10 ;  /* 0x000000100a127836 */ /* 0x000fe20000000000 */
[----:B------:R-:W-:-:S02]  /*5960*/  ISETP.GE.AND P2, PT, R19, UR15, PT ;  /* 0x0000000f13007c0c */ /* 0x000fc4000bf46270 */
[----:B------:R-:W-:Y:S02]  /*5970*/  FSEL R88, R88, -INF , !P6 ;  /* 0xff80000058587808 */ /* 0x000fe40007000000 */
[----:B------:R-:W-:Y:S02]  /*5980*/  ISETP.GE.AND P3, PT, R18, UR15, PT ;  /* 0x0000000f12007c0c */ /* 0x000fe4000bf66270 */
[----:B------:R-:W-:Y:S02]  /*5990*/  IADD3 R18, R10, 0x11, RZ ;  /* 0x000000110a127810 */ /* 0x000fe40007ffe0ff */
[----:B------:R-:W-:Y:S02]  /*59a0*/  FSEL R23, R90, -INF , !P6 ;  /* 0xff8000005a177808 */ /* 0x000fe40007000000 */
[C---:B------:R-:W-:Y:S02]  /*59b0*/  IADD3 R22, R10.reuse, 0x9, RZ ;  /* 0x000000090a167810 */ /* 0x040fe40007ffe0ff */
[----:B------:R-:W-:-:S02]  /*59c0*/  IADD3 R19, R10, 0x18, RZ ;  /* 0x000000180a137810 */ /* 0x000fc40007ffe0ff */
[----:B------:R-:W-:Y:S01]  /*59d0*/  ISETP.GE.AND P6, PT, R18, UR15, PT ;  /* 0x0000000f12007c0c */ /* 0x000fe2000bfc6270 */
[----:B------:R-:W-:Y:S01]  /*59e0*/  VIADD R18, R10, 0x19 ;  /* 0x000000190a127836 */ /* 0x000fe20000000000 */
[----:B------:R-:W-:Y:S02]  /*59f0*/  FSEL R89, R89, -INF , !P5 ;  /* 0xff80000059597808 */ /* 0x000fe40006800000 */
[----:B------:R-:W-:Y:S02]  /*5a00*/  FSEL R91, R91, -INF , !P5 ;  /* 0xff8000005b5b7808 */ /* 0x000fe40006800000 */
[----:B------:R-:W-:Y:S02]  /*5a10*/  ISETP.GE.AND P4, PT, R22, UR15, PT ;  /* 0x0000000f16007c0c */ /* 0x000fe4000bf86270 */
[----:B------:R-:W-:Y:S02]  /*5a20*/  ISETP.GE.AND P5, PT, R19, UR15, PT ;  /* 0x0000000f13007c0c */ /* 0x000fe4000bfa6270 */
[----:B------:R-:W-:-:S02]  /*5a30*/  IADD3 R19, R10, 0x20, RZ ;  /* 0x000000200a137810 */ /* 0x000fc40007ffe0ff */
[----:B------:R-:W-:Y:S02]  /*5a40*/  FSEL R92, R92, -INF , !P2 ;  /* 0xff8000005c5c7808 */ /* 0x000fe40005000000 */
[----:B------:R-:W-:Y:S02]  /*5a50*/  FSEL R94, R94, -INF , !P2 ;  /* 0xff8000005e5e7808 */ /* 0x000fe40005000000 */
[----:B------:R-:W-:Y:S02]  /*5a60*/  ISETP.GE.AND P2, PT, R18, UR15, PT ;  /* 0x0000000f12007c0c */ /* 0x000fe4000bf46270 */
[----:B------:R-:W-:Y:S02]  /*5a70*/  IADD3 R18, R10, 0x21, RZ ;  /* 0x000000210a127810 */ /* 0x000fe40007ffe0ff */
[----:B------:R-:W-:Y:S02]  /*5a80*/  FSEL R93, R93, -INF , !P4 ;  /* 0xff8000005d5d7808 */ /* 0x000fe40006000000 */
[----:B------:R-:W-:-:S02]  /*5a90*/  FSEL R95, R95, -INF , !P4 ;  /* 0xff8000005f5f7808 */ /* 0x000fc40006000000 */
[----:B------:R-:W-:Y:S01]  /*5aa0*/  ISETP.GE.AND P4, PT, R19, UR15, PT ;  /* 0x0000000f13007c0c */ /* 0x000fe2000bf86270 */
[----:B------:R-:W-:Y:S01]  /*5ab0*/  VIADD R19, R10, 0x28 ;  /* 0x000000280a137836 */ /* 0x000fe20000000000 */
[----:B------:R-:W-:Y:S02]  /*5ac0*/  FSEL R96, R96, -INF , !P3 ;  /* 0xff80000060607808 */ /* 0x000fe40005800000 */
[----:B------:R-:W-:Y:S02]  /*5ad0*/  FSEL R98, R98, -INF , !P3 ;  /* 0xff80000062627808 */ /* 0x000fe40005800000 */
[----:B------:R-:W-:Y:S02]  /*5ae0*/  ISETP.GE.AND P3, PT, R18, UR15, PT ;  /* 0x0000000f12007c0c */ /* 0x000fe4000bf66270 */
[----:B------:R-:W-:Y:S02]  /*5af0*/  FMNMX R18, R88, R21, !PT ;  /* 0x0000001558127209 */ /* 0x000fe40007800000 */
[----:B------:R-:W-:-:S02]  /*5b00*/  FMNMX R22, R23, R20, !PT ;  /* 0x0000001417167209 */ /* 0x000fc40007800000 */
[----:B------:R-:W-:Y:S02]  /*5b10*/  FSEL R97, R97, -INF , !P6 ;  /* 0xff80000061617808 */ /* 0x000fe40007000000 */
[----:B------:R-:W-:Y:S02]  /*5b20*/  FSEL R99, R99, -INF , !P6 ;  /* 0xff80000063637808 */ /* 0x000fe40007000000 */
[----:B------:R-:W-:Y:S02]  /*5b30*/  ISETP.GE.AND P6, PT, R19, UR15, PT ;  /* 0x0000000f13007c0c */ /* 0x000fe4000bfc6270 */
        /* <DEDUP_REMOVED lines=16> */
[----:B------:R-:W-:Y:S02]  /*5c40*/  IADD3 R90, R10, 0x29, RZ ;  /* 0x000000290a5a7810 */ /* 0x000fe40007ffe0ff */
[----:B------:R-:W-:Y:S02]  /*5c50*/  FSEL R104, R104, -INF , !P4 ;  /* 0xff80000068687808 */ /* 0x000fe40006000000 */
[----:B------:R-:W-:Y:S02]  /*5c60*/  FMNMX R19, R101, R18, !PT ;  /* 0x0000001265137209 */ /* 0x000fe40007800000 */
[----:B------:R-:W-:Y:S02]  /*5c70*/  FSEL R106, R106, -INF , !P4 ;  /* 0xff8000006a6a7808 */ /* 0x000fe40006000000 */
[----:B------:R-:W-:-:S02]  /*5c80*/  FMNMX R121, R103, R22, !PT ;  /* 0x0000001667797209 */ /* 0x000fc40007800000 */
[----:B------:R-:W-:Y:S02]  /*5c90*/  ISETP.GE.AND P5, PT, R90, UR15, PT ;  /* 0x0000000f5a007c0c */ /* 0x000fe4000bfa6270 */
[----:B------:R-:W-:Y:S02]  /*5ca0*/  IADD3 R90, R10, 0x30, RZ ;  /* 0x000000300a5a7810 */ /* 0x000fe40007ffe0ff */
[----:B------:R-:W-:Y:S02]  /*5cb0*/  FSEL R105, R105, -INF , !P3 ;  /* 0xff80000069697808 */ /* 0x000fe40005800000 */
[----:B------:R-:W-:Y:S02]  /*5cc0*/  FMNMX R18, R104, R19, !PT ;  /* 0x0000001368127209 */ /* 0x000fe40007800000 */
[----:B------:R-:W-:Y:S02]  /*5cd0*/  FSEL R107, R107, -INF , !P3 ;  /* 0xff8000006b6b7808 */ /* 0x000fe40005800000 */
[----:B------:R-:W-:-:S02]  /*5ce0*/  FMNMX R22, R106, R121, !PT ;  /* 0x000000796a167209 */ /* 0x000fc40007800000 */
[----:B------:R-:W-:Y:S01]  /*5cf0*/  ISETP.GE.AND P2, PT, R90, UR15, PT ;  /* 0x0000000f5a007c0c */ /* 0x000fe2000bf46270 */
[----:B------:R-:W-:Y:S01]  /*5d00*/  VIADD R90, R10, 0x31 ;  /* 0x000000310a5a7836 */ /* 0x000fe20000000000 */
        /* <DEDUP_REMOVED lines=8> */
[----:B------:R-:W-:Y:S02]  /*5d90*/  ISETP.GE.AND P4, PT, R90, UR15, PT ;  /* 0x0000000f5a007c0c */ /* 0x000fe4000bf86270 */
[----:B------:R-:W-:Y:S02]  /*5da0*/  IADD3 R90, R10, 0x38, RZ ;  /* 0x000000380a5a7810 */ /* 0x000fe40007ffe0ff */
        /* <DEDUP_REMOVED lines=11> */
[----:B------:R-:W-:Y:S02]  /*5e60*/  FSEL R116, R116, -INF , !P3 ;  /* 0xff80000074747808 */ /* 0x000fe40005800000 */
[----:B------:R-:W-:-:S02]  /*5e70*/  FMNMX R19, R113, R18, !PT ;  /* 0x0000001271137209 */ /* 0x000fc40007800000 */
[----:B------:R-:W-:Y:S02]  /*5e80*/  FSEL R118, R118, -INF , !P3 ;  /* 0xff80000076767808 */ /* 0x000fe40005800000 */
[----:B------:R-:W-:Y:S02]  /*5e90*/  FMNMX R121, R115, R22, !PT ;  /* 0x0000001673797209 */ /* 0x000fe40007800000 */
[----:B------:R-:W-:Y:S02]  /*5ea0*/  FSEL R117, R117, -INF , !P6 ;  /* 0xff80000075757808 */ /* 0x000fe40007000000 */
[----:B------:R-:W-:Y:S02]  /*5eb0*/  FMNMX R18, R116, R19, !PT ;  /* 0x0000001374127209 */ /* 0x000fe40007800000 */
[----:B------:R-:W-:Y:S02]  /*5ec0*/  FSEL R119, R119, -INF , !P6 ;  /* 0xff80000077777808 */ /* 0x000fe40007000000 */
[----:B------:R-:W-:-:S02]  /*5ed0*/  FMNMX R90, R118, R121, !PT ;  /* 0x00000079765a7209 */ /* 0x000fc40007800000 */
[----:B------:R-:W-:Y:S02]  /*5ee0*/  FMNMX R22, R117, R18, !PT ;  /* 0x0000001275167209 */ /* 0x000fe40007800000 */
[----:B------:R-:W-:Y:S02]  /*5ef0*/  FMNMX R90, R119, R90, !PT ;  /* 0x0000005a775a7209 */ /* 0x000fe40007800000 */
[----:B------:R-:W-:Y:S01]  /*5f00*/  PRMT R125, RZ, 0x654, R125 ;  /* 0x00000654ff7d7816 */ /* 0x000fe2000000007d */
[----:B------:R-:W1:Y:S03]  /*5f10*/  SHFL.BFLY PT, R19, R22, 0x1, 0x1f ;  /* 0x0c201f0016137f89 */ /* 0x000e6600000e0000 */
[----:B------:R2:W-:Y:S01]  /*5f20*/  SYNCS.ARRIVE.TRANS64.RED.A1T0 RZ, [R125+URZ], RZ ;  /* 0x000000ff7dff79a7 */ /* 0x0005e2000810043f */
[----:B------:R-:W3:Y:S01]  /*5f30*/  SHFL.BFLY PT, R121, R90, 0x1, 0x1f ;  /* 0x0c201f005a797f89 */ /* 0x000ee200000e0000 */
[----:B-1----:R-:W-:-:S02]  /*5f40*/  FMNMX R120, R22, R19, !PT ;  /* 0x0000001316787209 */ /* 0x002fc40007800000 */
[----:B------:R-:W-:Y:S02]  /*5f50*/  LEA R22, R15, R2, 0x3 ;  /* 0x000000020f167211 */ /* 0x000fe400078e18ff */
[----:B---3--:R-:W-:Y:S01]  /*5f60*/  FMNMX R124, R90, R121, !PT ;  /* 0x000000795a7c7209 */ /* 0x008fe20007800000 */
[----:B------:R-:W1:Y:S04]  /*5f70*/  SHFL.BFLY PT, R19, R120, 0x2, 0x1f ;  /* 0x0c401f0078137f89 */ /* 0x000e6800000e0000 */
[----:B------:R-:W3:Y:S01]  /*5f80*/  SHFL.BFLY PT, R121, R124, 0x2, 0x1f ;  /* 0x0c401f007c797f89 */ /* 0x000ee200000e0000 */
[----:B-1----:R-:W-:Y:S02]  /*5f90*/  FMNMX R19, R120, R19, !PT ;  /* 0x0000001378137209 */ /* 0x002fe40007800000 */
[----:B---3--:R-:W-:-:S02]  /*5fa0*/  FMNMX R18, R124, R121, !PT ;  /* 0x000000797c127209 */ /* 0x008fc40007800000 */
[C---:B------:R-:W-:Y:S02]  /*5fb0*/  FSETP.NEU.AND P2, PT, R19.reuse, -INF , PT ;  /* 0xff8000001300780b */ /* 0x040fe40003f4d000 */
[C---:B------:R-:W-:Y:S02]  /*5fc0*/  FSETP.NEU.AND P3, PT, R18.reuse, -INF , PT ;  /* 0xff8000001200780b */ /* 0x040fe40003f6d000 */
[----:B------:R-:W-:Y:S02]  /*5fd0*/  FSEL R122, R19, RZ, P2 ;  /* 0x000000ff137a7208 */ /* 0x000fe40001000000 */
[----:B------:R-:W-:Y:S02]  /*5fe0*/  SHF.L.U32 R121, R3, 0x1f, RZ ;  /* 0x0000001f03797819 */ /* 0x000fe400000006ff */
[----:B------:R-:W-:Y:S01]  /*5ff0*/  FSEL R123, R18, RZ, P3 ;  /* 0x000000ff127b7208 */ /* 0x000fe20001800000 */
[----:B------:R-:W-:Y:S01]  /*6000*/  FADD R21, -R122, R21 ;  /* 0x000000157a157221 */ /* 0x000fe20000000100 */
[----:B------:R-:W1:Y:S03]  /*6010*/  SYNCS.PHASECHK.TRANS64.TRYWAIT P4, [R22+URZ+0x14000], R121 ;  /* 0x01400079160075a7 */ /* 0x000e66000808017f */
[----:B------:R-:W-:Y:S01]  /*6020*/  FADD R90, -R123, R20 ;  /* 0x000000147b5a7221 */ /* 0x000fe20000000100 */
[----:B------:R-:W-:Y:S01]  /*6030*/  FMUL R20, R21, UR14 ;  /* 0x0000000e15147c20 */ /* 0x000fe20008400000 */
[----:B------:R-:W-:-:S02]  /*6040*/  FMUL R120, R123, UR14 ;  /* 0x0000000e7b787c20 */ /* 0x000fc40008400000 */
[----:B------:R-:W-:Y:S02]  /*6050*/  FMUL R21, R90, UR14 ;  /* 0x0000000e5a157c20 */ /* 0x000fe40008400000 */
[----:B------:R-:W-:Y:S01]  /*6060*/  FSETP.GEU.AND P5, PT, R20, -126, PT ;  /* 0xc2fc00001400780b */ /* 0x000fe20003fae000 */
[--C-:B------:R-:W-:Y:S01]  /*6070*/  FFMA R90, R23, UR14, -R120.reuse ;  /* 0x0000000e175a7c23 */ /* 0x100fe20008000878 */
[--C-:B------:R-:W-:Y:S01]  /*6080*/  FFMA R23, R91, UR14, -R120.reuse ;  /* 0x0000000e5b177c23 */ /* 0x100fe20008000878 */
[----:B------:R-:W-:Y:S01]  /*6090*/  FSETP.GEU.AND P6, PT, R21, -126, PT ;  /* 0xc2fc00001500780b */ /* 0x000fe20003fce000 */
[----:B------:R-:W-:Y:S02]  /*60a0*/  FFMA R94, R94, UR14, -R120 ;  /* 0x0000000e5e5e7c23 */ /* 0x000fe40008000878 */
[----:B------:R-:W-:Y:S02]  /*60b0*/  FSETP.GEU.AND P2, PT, R90, -126, PT ;  /* 0xc2fc00005a00780b */ /* 0x000fe40003f4e000 */
[----:B------:R-:W-:-:S05]  /*60c0*/  FSETP.GEU.AND P3, PT, R23, -126, PT ;  /* 0xc2fc00001700780b */ /* 0x000fca0003f6e000 */
[----:B------:R-:W-:-:S03]  /*60d0*/  @!P5 FMUL R20, R20, 0.5 ;  /* 0x3f0000001414d820 */ /* 0x000fc60000400000 */
[----:B------:R-:W-:-:S03]  /*60e0*/  @!P6 FMUL R21, R21, 0.5 ;  /* 0x3f0000001515e820 */ /* 0x000fc60000400000 */
[----:B------:R-:W3:Y:S01]  /*60f0*/  MUFU.EX2 R20, R20 ;  /* 0x0000001400147308 */ /* 0x000ee20000000800 */
[----:B------:R-:W-:-:S07]  /*6100*/  @!P2 FMUL R90, R90, 0.5 ;  /* 0x3f0000005a5aa820 */ /* 0x000fce0000400000 */
[----:B------:R-:W4:Y:S01]  /*6110*/  MUFU.EX2 R21, R21 ;  /* 0x0000001500157308 */ /* 0x000f220000000800 */
[----:B-12---:R-:W-:Y:S05]  /*6120*/  @!P4 BRA `(.L_x_44) ;  /* 0x000000340094c947 */ /* 0x006fea0003800000 */
.L_x_90:
[----:B------:R-:W-:Y:S05]  /*6130*/  BSYNC B0 ;  /* 0x0000000000007941 */ /* 0x000fea0003800000 */
.L_x_43:
[----:B------:R-:W-:Y:S01]  /*6140*/  FSETP.GEU.AND P4, PT, R94, -126, PT ;  /* 0xc2fc00005e00780b */ /* 0x000fe20003f8e000 */
[----:B------:R-:W-:Y:S01]  /*6150*/  @!P3 FMUL R23, R23, 0.5 ;  /* 0x3f0000001717b820 */ /* 0x000fe20000400000 */
[----:B-1----:R1:W2:Y:S01]  /*6160*/  MUFU.EX2 R22, R90 ;  /* 0x0000005a00167308 */ /* 0x0022a20000000800 */
[----:B------:R-:W-:Y:S01]  /*6170*/  FMUL R122, R122, UR14 ;  /* 0x0000000e7a7a7c20 */ /* 0x000fe20008400000 */
[----:B------:R-:W-:Y:S01]  /*6180*/  FFMA R95, R95, UR14, -R120 ;  /* 0x0000000e5f5f7c23 */ /* 0x000fe20008000878 */
[----:B---3--:R-:W-:Y:S01]  /*6190*/  @!P5 FMUL R20, R20, R20 ;  /* 0x000000141414d220 */ /* 0x008fe20000400000 */
[----:B----4-:R-:W-:Y:S01]  /*61a0*/  @!P6 FMUL R21, R21, R21 ;  /* 0x000000151515e220 */ /* 0x010fe20000400000 */
[--C-:B------:R-:W-:Y:S01]  /*61b0*/  FFMA R88, R88, UR14, -R122.reuse ;  /* 0x0000000e58587c23 */ /* 0x100fe2000800087a */
[--C-:B------:R-:W-:Y:S01]  /*61c0*/  FFMA R89, R89, UR14, -R122.reuse ;  /* 0x0000000e59597c23 */ /* 0x100fe2000800087a */
[--C-:B------:R-:W-:Y:S01]  /*61d0*/  FFMA R91, R93, UR14, -R122.reuse ;  /* 0x0000000e5d5b7c23 */ /* 0x100fe2000800087a */
[----:B------:R-:W3:Y:S01]  /*61e0*/  MUFU.EX2 R23, R23 ;  /* 0x0000001700177308 */ /* 0x000ee20000000800 */
[----:B-1----:R-:W-:Y:S01]  /*61f0*/  FFMA R90, R92, UR14, -R122 ;  /* 0x0000000e5c5a7c23 */ /* 0x002fe2000800087a */
[----:B------:R-:W-:Y:S01]  /*6200*/  FSETP.GEU.AND P5, PT, R95, -126, PT ;  /* 0xc2fc00005f00780b */ /* 0x000fe20003fae000 */
[----:B------:R-:W-:Y:S01]  /*6210*/  @!P4 FMUL R94, R94, 0.5 ;  /* 0x3f0000005e5ec820 */ /* 0x000fe20000400000 */
[----:B------:R-:W-:Y:S01]  /*6220*/  FSETP.GEU.AND P6, PT, R88, -126, PT ;  /* 0xc2fc00005800780b */ /* 0x000fe20003fce000 */
[----:B------:R-:W-:Y:S05]  /*6230*/  WARPSYNC.ALL ;  /* 0x0000000000007948 */ /* 0x000fea0003800000 */
[----:B------:R-:W1:Y:S01]  /*6240*/  MUFU.EX2 R94, R94 ;  /* 0x0000005e005e7308 */ /* 0x000e620000000800 */
[----:B--2---:R-:W-:Y:S01]  /*6250*/  @!P2 FMUL R22, R22, R22 ;  /* 0x000000161616a220 */ /* 0x004fe20000400000 */
[----:B------:R-:W-:Y:S01]  /*6260*/  FSETP.GEU.AND P2, PT, R89, -126, PT ;  /* 0xc2fc00005900780b */ /* 0x000fe20003f4e000 */
[-C--:B------:R-:W-:Y:S01]  /*6270*/  FMUL R24, R24, R20.reuse ;  /* 0x0000001418187220 */ /* 0x080fe20000400000 */
[----:B------:R-:W-:Y:S01]  /*6280*/  LEA R124, R15, UR23, 0xa ;  /* 0x000000170f7c7c11 */ /* 0x000fe2000f8e50ff */
[----:B------:R-:W-:Y:S01]  /*6290*/  @!P5 FMUL R95, R95, 0.5 ;  /* 0x3f0000005f5fd820 */ /* 0x000fe20000400000 */
[----:B------:R-:W-:Y:S01]  /*62a0*/  MOV R125, 0x40000040 ;  /* 0x40000040007d7802 */ /* 0x000fe20000000f00 */
[----:B---3--:R-:W-:Y:S01]  /*62b0*/  @!P3 FMUL R23, R23, R23 ;  /* 0x000000171717b220 */ /* 0x008fe20000400000 */
[----:B------:R-:W-:Y:S01]  /*62c0*/  FSETP.GEU.AND P3, PT, R90, -126, PT ;  /* 0xc2fc00005a00780b */ /* 0x000fe20003f6e000 */
[----:B------:R-:W-:Y:S01]  /*62d0*/  @!P6 FMUL R88, R88, 0.5 ;  /* 0x3f0000005858e820 */ /* 0x000fe20000400000 */
[----:B------:R-:W-:Y:S01]  /*62e0*/  R2UR UR6, R124 ;  /* 0x000000007c0672ca */ /* 0x000fe200000e0000 */
[----:B------:R-:W2:Y:S01]  /*62f0*/  MUFU.EX2 R95, R95 ;  /* 0x0000005f005f7308 */ /* 0x000ea20000000800 */
[----:B------:R-:W-:Y:S01]  /*6300*/  R2UR UR7, R125 ;  /* 0x000000007d0772ca */ /* 0x000fe200000e0000 */
[-C--:B------:R-:W-:Y:S01]  /*6310*/  FMUL R25, R25, R20.reuse ;  /* 0x0000001419197220 */ /* 0x080fe20000400000 */
[-C--:B------:R-:W-:Y:S01]  /*6320*/  FMUL R28, R28, R20.reuse ;  /* 0x000000141c1c7220 */ /* 0x080fe20000400000 */
[----:B------:R-:W-:Y:S01]  /*6330*/  @!P2 FMUL R89, R89, 0.5 ;  /* 0x3f0000005959a820 */ /* 0x000fe20000400000 */
[----:B------:R-:W-:Y:S01]  /*6340*/  FMUL R29, R29, R20 ;  /* 0x000000141d1d7220 */ /* 0x000fe20000400000 */
[----:B-1----:R-:W-:Y:S01]  /*6350*/  @!P4 FMUL R94, R94, R94 ;  /* 0x0000005e5e5ec220 */ /* 0x002fe20000400000 */
[----:B------:R-:W-:Y:S01]  /*6360*/  FSETP.GEU.AND P4, PT, R91, -126, PT ;  /* 0xc2fc00005b00780b */ /* 0x000fe20003f8e000 */
[----:B------:R-:W1:Y:S01]  /*6370*/  MUFU.EX2 R123, R88 ;  /* 0x00000058007b7308 */ /* 0x000e620000000800 */
[-C--:B------:R-:W-:Y:S01]  /*6380*/  FMUL R32, R32, R20.reuse ;  /* 0x0000001420207220 */ /* 0x080fe20000400000 */
[----:B------:R-:W-:Y:S01]  /*6390*/  @!P3 FMUL R90, R90, 0.5 ;  /* 0x3f0000005a5ab820 */ /* 0x000fe20000400000 */
[-C--:B------:R-:W-:Y:S01]  /*63a0*/  FMUL R33, R33, R20.reuse ;  /* 0x0000001421217220 */ /* 0x080fe20000400000 */
        /* <DEDUP_REMOVED lines=8> */
[----:B------:R-:W-:Y:S01]  /*6430*/  @!P4 FMUL R91, R91, 0.5 ;  /* 0x3f0000005b5bc820 */ /* 0x000fe20000400000 */
[-C--:B------:R-:W-:Y:S01]  /*6440*/  FMUL R48, R48, R20.reuse ;  /* 0x0000001430307220 */ /* 0x080fe20000400000 */
[-C--:B------:R-:W-:Y:S01]  /*6450*/  FMUL R49, R49, R20.reuse ;  /* 0x0000001431317220 */ /* 0x080fe20000400000 */
[-C--:B------:R-:W-:Y:S01]  /*6460*/  FMUL R52, R52, R20.reuse ;  /* 0x0000001434347220 */ /* 0x080fe20000400000 */
[----:B------:R-:W2:Y:S01]  /*6470*/  MUFU.EX2 R93, R90 ;  /* 0x0000005a005d7308 */ /* 0x000ea20000000800 */
[----:B-1----:R-:W-:Y:S01]  /*6480*/  @!P6 FMUL R123, R123, R123 ;  /* 0x0000007b7b7be220 */ /* 0x002fe20000400000 */
[-C--:B------:R-:W-:Y:S01]  /*6490*/  FMUL R53, R53, R20.reuse ;  /* 0x0000001435357220 */ /* 0x080fe20000400000 */
[-C--:B------:R-:W-:Y:S01]  /*64a0*/  FMUL R56, R56, R20.reuse ;  /* 0x0000001438387220 */ /* 0x080fe20000400000 */
[-C--:B------:R-:W-:Y:S01]  /*64b0*/  FMUL R57, R57, R20.reuse ;  /* 0x0000001439397220 */ /* 0x080fe20000400000 */
[-C--:B------:R-:W-:Y:S01]  /*64c0*/  FMUL R60, R60, R20.reuse ;  /* 0x000000143c3c7220 */ /* 0x080fe20000400000 */
[-C--:B------:R-:W-:Y:S01]  /*64d0*/  FMUL R61, R61, R20.reuse ;  /* 0x000000143d3d7220 */ /* 0x080fe20000400000 */
[-C--:B------:R-:W-:Y:S01]  /*64e0*/  FMUL R64, R64, R20.reuse ;  /* 0x0000001440407220 */ /* 0x080fe20000400000 */
[----:B------:R-:W1:Y:S01]  /*64f0*/  MUFU.EX2 R92, R91 ;  /* 0x0000005b005c7308 */ /* 0x000e620000000800 */
        /* <DEDUP_REMOVED lines=8> */
[----:B--2---:R-:W-:Y:S01]  /*6580*/  @!P3 FMUL R93, R93, R93 ;  /* 0x0000005d5d5db220 */ /* 0x004fe20000400000 */
[-C--:B------:R-:W-:Y:S01]  /*6590*/  FMUL R80, R80, R20.reuse ;  /* 0x0000001450507220 */ /* 0x080fe20000400000 */
[-C--:B------:R-:W-:Y:S01]  /*65a0*/  FMUL R81, R81, R20.reuse ;  /* 0x0000001451517220 */ /* 0x080fe20000400000 */
[-C--:B------:R-:W-:Y:S01]  /*65b0*/  FMUL R84, R84, R20.reuse ;  /* 0x0000001454547220 */ /* 0x080fe20000400000 */
[----:B------:R-:W-:Y:S01]  /*65c0*/  FMUL R85, R85, R20 ;  /* 0x0000001455557220 */ /* 0x000fe20000400000 */
[-C--:B------:R-:W-:Y:S01]  /*65d0*/  FMUL R26, R26, R21.reuse ;  /* 0x000000151a1a7220 */ /* 0x080fe20000400000 */
[-C--:B------:R-:W-:Y:S01]  /*65e0*/  FMUL R27, R27, R21.reuse ;  /* 0x000000151b1b7220 */ /* 0x080fe20000400000 */
[-C--:B------:R-:W-:Y:S01]  /*65f0*/  FMUL R30, R30, R21.reuse ;  /* 0x000000151e1e7220 */ /* 0x080fe20000400000 */
        /* <DEDUP_REMOVED lines=31> */
[----:B------:R-:W-:Y:S01]  /*67f0*/  FFMA R98, R98, UR14, -R120 ;  /* 0x0000000e62627c23 */ /* 0x000fe20008000878 */
[----:B------:R-:W-:Y:S01]  /*6800*/  F2FP.F16.F32.PACK_AB R91, R95, R94 ;  /* 0x0000005e5f5b723e */ /* 0x000fe200000000ff */
[--C-:B------:R-:W-:Y:S01]  /*6810*/  FFMA R96, R96, UR14, -R122.reuse ;  /* 0x0000000e60607c23 */ /* 0x100fe2000800087a */
[----:B------:R-:W-:Y:S01]  /*6820*/  F2FP.F16.F32.PACK_AB R88, R121, R123 ;  /* 0x0000007b7958723e */ /* 0x000fe200000000ff */
[----:B------:R-:W-:Y:S01]  /*6830*/  FFMA R97, R97, UR14, -R122 ;  /* 0x0000000e61617c23 */ /* 0x000fe2000800087a */
[----:B------:R-:W-:Y:S01]  /*6840*/  F2FP.F16.F32.PACK_AB R90, R92, R93 ;  /* 0x0000005d5c5a723e */ /* 0x000fe200000000ff */
[--C-:B------:R-:W-:Y:S01]  /*6850*/  FFMA R99, R99, UR14, -R120.reuse ;  /* 0x0000000e63637c23 */ /* 0x100fe20008000878 */
[----:B------:R-:W-:Y:S01]  /*6860*/  FSETP.GEU.AND P5, PT, R98, -126, PT ;  /* 0xc2fc00006200780b */ /* 0x000fe20003fae000 */
[--C-:B------:R-:W-:Y:S01]  /*6870*/  FFMA R125, R102, UR14, -R120.reuse ;  /* 0x0000000e667d7c23 */ /* 0x100fe20008000878 */
[----:B------:R-:W-:Y:S01]  /*6880*/  WARPGROUP.ARRIVE ;  /* 0x00000000000079c5 */ /* 0x000fe20000000000 */
[----:B------:R-:W-:Y:S01]  /*6890*/  FSETP.GEU.AND P3, PT, R96, -126, PT ;  /* 0xc2fc00006000780b */ /* 0x000fe20003f6e000 */
[----:B------:R-:W-:Y:S01]  /*68a0*/  FFMA R106, R106, UR14, -R120 ;  /* 0x0000000e6a6a7c23 */ /* 0x000fe20008000878 */
[----:B------:R-:W-:Y:S01]  /*68b0*/  FSETP.GEU.AND P6, PT, R97, -126, PT ;  /* 0xc2fc00006100780b */ /* 0x000fe20003fce000 */
[--C-:B------:R-:W-:Y:S01]  /*68c0*/  FFMA R104, R104, UR14, -R122.reuse ;  /* 0x0000000e68687c23 */ /* 0x100fe2000800087a */
[----:B------:R-:W-:Y:S01]  /*68d0*/  FSETP.GEU.AND P2, PT, R99, -126, PT ;  /* 0xc2fc00006300780b */ /* 0x000fe20003f4e000 */
[----:B------:R-:W-:Y:S01]  /*68e0*/  HGMMA.64x128x16.F32 R24, R88, gdesc[UR4].tnspB, R24, gsb0 ;  /* 0x41e0000458187df0 */ /* 0x000fe20008000818 */
[----:B------:R-:W-:Y:S01]  /*68f0*/  FFMA R105, R105, UR14, -R122 ;  /* 0x0000000e69697c23 */ /* 0x000fe2000800087a */
[----:B------:R-:W-:Y:S01]  /*6900*/  FFMA R107, R107, UR14, -R120 ;  /* 0x0000000e6b6b7c23 */ /* 0x000fe20008000878 */
[--C-:B------:R-:W-:Y:S01]  /*6910*/  FFMA R112, R112, UR14, -R122.reuse ;  /* 0x0000000e70707c23 */ /* 0x100fe2000800087a */
[----:B------:R-:W-:Y:S01]  /*6920*/  FFMA R113, R113, UR14, -R122 ;  /* 0x0000000e71717c23 */ /* 0x000fe2000800087a */
[----:B------:R-:W-:Y:S01]  /*6930*/  @!P5 FMUL R98, R98, 0.5 ;  /* 0x3f0000006262d820 */ /* 0x000fe20000400000 */
[--C-:B------:R-:W-:Y:S01]  /*6940*/  FFMA R114, R114, UR14, -R120.reuse ;  /* 0x0000000e72727c23 */ /* 0x100fe20008000878 */
[----:B------:R-:W-:Y:S01]  /*6950*/  FFMA R115, R115, UR14, -R120 ;  /* 0x0000000e73737c23 */ /* 0x000fe20008000878 */
[----:B------:R-:W-:Y:S01]  /*6960*/  @!P3 FMUL R96, R96, 0.5 ;  /* 0x3f0000006060b820 */ /* 0x000fe20000400000 */
[----:B------:R-:W-:Y:S01]  /*6970*/  FFMA R20, R20, R13, R123 ;  /* 0x0000000d14147223 */ /* 0x000fe2000000007b */
[----:B------:R-:W-:Y:S01]  /*6980*/  @!P6 FMUL R97, R97, 0.5 ;  /* 0x3f0000006161e820 */ /* 0x000fe20000400000 */
[----:B------:R-:W1:Y:S01]  /*6990*/  MUFU.EX2 R98, R98 ;  /* 0x0000006200627308 */ /* 0x000e620000000800 */
[----:B------:R-:W-:Y:S01]  /*69a0*/  @!P2 FMUL R99, R99, 0.5 ;  /* 0x3f0000006363a820 */ /* 0x000fe20000400000 */
[----:B------:R-:W-:Y:S01]  /*69b0*/  FFMA R12, R21, R12, R22 ;  /* 0x0000000c150c7223 */ /* 0x000fe20000000016 */
[----:B------:R-:W-:Y:S01]  /*69c0*/  FADD R20, R20, R121 ;  /* 0x0000007914147221 */ /* 0x000fe20000000000 */
[----:B------:R-:W-:-:S02]  /*69d0*/  VIADD R6, R6, 0x1 ;  /* 0x0000000106067836 */ /* 0x000fc40000000000 */
[----:B------:R-:W-:Y:S01]  /*69e0*/  FADD R23, R12, R23 ;  /* 0x000000170c177221 */ /* 0x000fe20000000000 */
[----:B------:R-:W-:Y:S01]  /*69f0*/  FADD R93, R20, R93 ;  /* 0x0000005d145d7221 */ /* 0x000fe20000000000 */
[----:B------:R-:W2:Y:S02]  /*6a00*/  MUFU.EX2 R96, R96 ;  /* 0x0000006000607308 */ /* 0x000ea40000000800 */
[----:B------:R-:W-:Y:S01]  /*6a10*/  FADD R94, R23, R94 ;  /* 0x0000005e175e7221 */ /* 0x000fe20000000000 */
[----:B------:R-:W-:-:S03]  /*6a20*/  FADD R93, R93, R92 ;  /* 0x0000005c5d5d7221 */ /* 0x000fc60000000000 */
[----:B------:R-:W-:Y:S02]  /*6a30*/  FADD R95, R94, R95 ;  /* 0x0000005f5e5f7221 */ /* 0x000fe40000000000 */
[----:B------:R-:W3:Y:S01]  /*6a40*/  MUFU.EX2 R97, R97 ;  /* 0x0000006100617308 */ /* 0x000ee20000000800 */
[----:B-1----:R-:W-:-:S07]  /*6a50*/  @!P5 FMUL R98, R98, R98 ;  /* 0x000000626262d220 */ /* 0x002fce0000400000 */
[----:B------:R-:W1:Y:S01]  /*6a60*/  MUFU.EX2 R99, R99 ;  /* 0x0000006300637308 */ /* 0x000e620000000800 */
[----:B--2---:R-:W-:Y:S01]  /*6a70*/  @!P3 FMUL R96, R96, R96 ;  /* 0x000000606060b220 */ /* 0x004fe20000400000 */
[----:B---3--:R-:W-:Y:S01]  /*6a80*/  @!P6 FMUL R97, R97, R97 ;  /* 0x000000616161e220 */ /* 0x008fe20000400000 */
[----:B------:R-:W-:Y:S01]  /*6a90*/  FSETP.GEU.AND P6, PT, R125, -126, PT ;  /* 0xc2fc00007d00780b */ /* 0x000fe20003fce000 */
[----:B-1----:R-:W-:Y:S01]  /*6aa0*/  @!P2 FMUL R99, R99, R99 ;  /* 0x000000636363a220 */ /* 0x002fe20000400000 */
[----:B------:R-:W-:-:S11]  /*6ab0*/  FSETP.GEU.AND P2, PT, R107, -126, PT ;  /* 0xc2fc00006b00780b */ /* 0x000fd60003f4e000 */
[----:B------:R-:W-:Y:S02]  /*6ac0*/  @!P6 FMUL R125, R125, 0.5 ;  /* 0x3f0000007d7de820 */ /* 0x000fe40000400000 */
[----:B------:R-:W-:-:S06]  /*6ad0*/  @!P2 FMUL R107, R107, 0.5 ;  /* 0x3f0000006b6ba820 */ /* 0x000fcc0000400000 */
[----:B------:R-:W1:Y:S02]  /*6ae0*/  MUFU.EX2 R107, R107 ;  /* 0x0000006b006b7308 */ /* 0x000e640000000800 */
[----:B-1----:R-:W-:Y:S01]  /*6af0*/  @!P2 FMUL R107, R107, R107 ;  /* 0x0000006b6b6ba220 */ /* 0x002fe20000400000 */
[----:B------:R-:W-:-:S13]  /*6b00*/  FSETP.GEU.AND P2, PT, R115, -126, PT ;  /* 0xc2fc00007300780b */ /* 0x000fda0003f4e000 */
[----:B------:R-:W-:-:S06]  /*6b10*/  @!P2 FMUL R115, R115, 0.5 ;  /* 0x3f0000007373a820 */ /* 0x000fcc0000400000 */
[----:B------:R-:W1:Y:S02]  /*6b20*/  MUFU.EX2 R115, R115 ;  /* 0x0000007300737308 */ /* 0x000e640000000800 */
[----:B-1----:R-:W-:Y:S01]  /*6b30*/  @!P2 FMUL R115, R115, R115 ;  /* 0x000000737373a220 */ /* 0x002fe20000400000 */
[----:B------:R-:W-:-:S04]  /*6b40*/  ISETP.NE.AND P2, PT, R6, 0x4, PT ;  /* 0x000000040600780c */ /* 0x000fc80003f45270 */
[----:B------:R-:W-:-:S04]  /*6b50*/  SEL R22, R6, RZ, P2 ;  /* 0x000000ff06167207 */ /* 0x000fc80001000000 */
[----:B------:R-:W-:-:S04]  /*6b60*/  LEA R6, R22, R11, 0x3 ;  /* 0x0000000b16067211 */ /* 0x000fc800078e18ff */
[----:B------:R-:W-:Y:S01]  /*6b70*/  PRMT R6, RZ, 0x654, R6 ;  /* 0x00000654ff067816 */ /* 0x000fe20000000006 */
[----:B------:R-:W-:Y:S02]  /*6b80*/  WARPGROUP.DEPBAR.LE gsb0, 0x0 ;  /* 0x00008000000079c5 */ /* 0x000fe40000010000 */
[----:B------:R-:W-:Y:S01]  /*6b90*/  FFMA R90, R100, UR14, -R122 ;  /* 0x0000000e645a7c23 */ /* 0x000fe2000800087a */
[----:B------:R-:W-:Y:S01]  /*6ba0*/  FFMA R100, R103, UR14, -R120 ;  /* 0x0000000e67647c23 */ /* 0x000fe20008000878 */
[----:B------:R-:W-:Y:S01]  /*6bb0*/  FFMA R91, R101, UR14, -R122 ;  /* 0x0000000e655b7c23 */ /* 0x000fe2000800087a */
[----:B------:R-:W-:Y:S01]  /*6bc0*/  VIADD R88, R124, 0x80 ;  /* 0x000000807c587836 */ /* 0x000fe20000000000 */
[----:B------:R1:W2:Y:S01]  /*6bd0*/  MUFU.EX2 R101, R125 ;  /* 0x0000007d00657308 */ /* 0x0002a20000000800 */
[----:B------:R-:W-:Y:S02]  /*6be0*/  FSETP.GEU.AND P4, PT, R90, -126, PT ;  /* 0xc2fc00005a00780b */ /* 0x000fe40003f8e000 */
[----:B------:R-:W-:-:S02]  /*6bf0*/  FSETP.GEU.AND P5, PT, R100, -126, PT ;  /* 0xc2fc00006400780b */ /* 0x000fc40003fae000 */
[----:B------:R-:W-:Y:S02]  /*6c00*/  FSETP.GEU.AND P3, PT, R91, -126, PT ;  /* 0xc2fc00005b00780b */ /* 0x000fe40003f6e000 */
[----:B------:R-:W-:Y:S02]  /*6c10*/  MOV R89, 0x40000040 ;  /* 0x4000004000597802 */ /* 0x000fe40000000f00 */
[----:B------:R-:W-:Y:S01]  /*6c20*/  R2UR UR6, R88 ;  /* 0x00000000580672ca */ /* 0x000fe200000e0000 */
[----:B-1----:R-:W-:Y:S01]  /*6c30*/  FFMA R125, R110, UR14, -R120 ;  /* 0x0000000e6e7d7c23 */ /* 0x002fe20008000878 */
[----:B------:R-:W-:Y:S02]  /*6c40*/  R2UR UR7, R89 ;  /* 0x00000000590772ca */ /* 0x000fe400000e0000 */
[----:B------:R-:W-:Y:S01]  /*6c50*/  F2FP.F16.F32.PACK_AB R88, R97, R96 ;  /* 0x000000606158723e */ /* 0x000fe200000000ff */
[----:B------:R-:W-:Y:S01]  /*6c60*/  @!P4 FMUL R90, R90, 0.5 ;  /* 0x3f0000005a5ac820 */ /* 0x000fe20000400000 */
[----:B------:R-:W-:Y:S01]  /*6c70*/  F2FP.F16.F32.PACK_AB R89, R99, R98 ;  /* 0x000000626359723e */ /* 0x000fe200000000ff */
[----:B------:R-:W-:Y:S01]  /*6c80*/  @!P5 FMUL R100, R100, 0.5 ;  /* 0x3f0000006464d820 */ /* 0x000fe20000400000 */
[----:B--2---:R-:W-:Y:S01]  /*6c90*/  @!P6 FMUL R101, R101, R101 ;  /* 0x000000656565e220 */ /* 0x004fe20000400000 */
[----:B------:R-:W-:Y:S01]  /*6ca0*/  @!P3 FMUL R91, R91, 0.5 ;  /* 0x3f0000005b5bb820 */ /* 0x000fe20000400000 */
[----:B------:R-:W1:Y:S01]  /*6cb0*/  MUFU.EX2 R103, R90 ;  /* 0x0000005a00677308 */ /* 0x000e620000000800 */
[----:B------:R-:W-:Y:S01]  /*6cc0*/  FSETP.GEU.AND P6, PT, R105, -126, PT ;  /* 0xc2fc00006900780b */ /* 0x000fe20003fce000 */
[----:B------:R-:W-:Y:S01]  /*6cd0*/  FADD R96, R93, R96 ;  /* 0x000000605d607221 */ /* 0x000fe20000000000 */
[----:B------:R-:W-:-:S03]  /*6ce0*/  FADD R98, R95, R98 ;  /* 0x000000625f627221 */ /* 0x000fc60000000000 */
[----:B------:R-:W-:Y:S01]  /*6cf0*/  FADD R96, R96, R97 ;  /* 0x0000006160607221 */ /* 0x000fe20000000000 */
[----:B------:R-:W-:Y:S01]  /*6d00*/  FADD R98, R98, R99 ;  /* 0x0000006362627221 */ /* 0x000fe20000000000 */
[----:B------:R-:W2:Y:S06]  /*6d10*/  MUFU.EX2 R102, R91 ;  /* 0x0000005b00667308 */ /* 0x000eac0000000800 */
[----:B------:R-:W-:Y:S02]  /*6d20*/  @!P6 FMUL R105, R105, 0.5 ;  /* 0x3f0000006969e820 */ /* 0x000fe40000400000 */
[----:B------:R-:W3:Y:S01]  /*6d30*/  MUFU.EX2 R100, R100 ;  /* 0x0000006400647308 */ /* 0x000ee20000000800 */
[----:B-1----:R-:W-:-:S07]  /*6d40*/  @!P4 FMUL R103, R103, R103 ;  /* 0x000000676767c220 */ /* 0x002fce0000400000 */
[----:B------:R-:W1:Y:S01]  /*6d50*/  MUFU.EX2 R105, R105 ;  /* 0x0000006900697308 */ /* 0x000e620000000800 */
[----:B--2---:R-:W-:Y:S01]  /*6d60*/  @!P3 FMUL R102, R102, R102 ;  /* 0x000000666666b220 */ /* 0x004fe20000400000 */
[----:B------:R-:W-:-:S04]  /*6d70*/  FSETP.GEU.AND P3, PT, R104, -126, PT ;  /* 0xc2fc00006800780b */ /* 0x000fc80003f6e000 */
[----:B------:R-:W-:Y:S01]  /*6d80*/  F2FP.F16.F32.PACK_AB R90, R102, R103 ;  /* 0x00000067665a723e */ /* 0x000fe200000000ff */
[----:B------:R-:W-:Y:S01]  /*6d90*/  FADD R103, R96, R103 ;  /* 0x0000006760677221 */ /* 0x000fe20000000000 */
[----:B---3--:R-:W-:Y:S01]  /*6da0*/  @!P5 FMUL R100, R100, R100 ;  /* 0x000000646464d220 */ /* 0x008fe20000400000 */
[----:B------:R-:W-:Y:S02]  /*6db0*/  FSETP.GEU.AND P5, PT, R106, -126, PT ;  /* 0xc2fc00006a00780b */ /* 0x000fe40003fae000 */
[----:B------:R-:W-:Y:S02]  /*6dc0*/  FADD R103, R103, R102 ;  /* 0x0000006667677221 */ /* 0x000fe40000000000 */
[----:B------:R-:W-:Y:S02]  /*6dd0*/  F2FP.F16.F32.PACK_AB R91, R100, R101 ;  /* 0x00000065645b723e */ /* 0x000fe400000000ff */
[----:B------:R-:W-:Y:S01]  /*6de0*/  @!P3 FMUL R104, R104, 0.5 ;  /* 0x3f0000006868b820 */ /* 0x000fe20000400000 */
[----:B------:R-:W-:Y:S01]  /*6df0*/  FADD R101, R98, R101 ;  /* 0x0000006562657221 */ /* 0x000fe20000000000 */
[----:B-1----:R-:W-:Y:S01]  /*6e00*/  @!P6 FMUL R105, R105, R105 ;  /* 0x000000696969e220 */ /* 0x002fe20000400000 */
[----:B------:R-:W-:Y:S01]  /*6e10*/  WARPGROUP.ARRIVE ;  /* 0x00000000000079c5 */ /* 0x000fe20000000000 */
[----:B------:R-:W-:Y:S01]  /*6e20*/  FSETP.GEU.AND P6, PT, R125, -126, PT ;  /* 0xc2fc00007d00780b */ /* 0x000fe20003fce000 */
[----:B------:R-:W-:Y:S01]  /*6e30*/  FADD R101, R101, R100 ;  /* 0x0000006465657221 */ /* 0x000fe20000000000 */
[----:B------:R-:W1:Y:S01]  /*6e40*/  MUFU.EX2 R104, R104 ;  /* 0x0000006800687308 */ /* 0x000e620000000800 */
[----:B------:R-:W-:-:S02]  /*6e50*/  @!P5 FMUL R106, R106, 0.5 ;  /* 0x3f0000006a6ad820 */ /* 0x000fc40000400000 */
[----:B------:R-:W-:Y:S05]  /*6e60*/  HGMMA.64x128x16.F32 R24, R88, gdesc[UR4].tnspB, R24, gsb0 ;  /* 0x41e0000458187df0 */ /* 0x000fea0008000818 */
[----:B------:R-:W2:Y:S03]  /*6e70*/  MUFU.EX2 R106, R106 ;  /* 0x0000006a006a7308 */ /* 0x000ea60000000800 */
[----:B------:R-:W-:Y:S01]  /*6e80*/  @!P6 FMUL R125, R125, 0.5 ;  /* 0x3f0000007d7de820 */ /* 0x000fe20000400000 */
[----:B-1----:R-:W-:Y:S01]  /*6e90*/  @!P3 FMUL R104, R104, R104 ;  /* 0x000000686868b220 */ /* 0x002fe20000400000 */
[----:B--2---:R-:W-:Y:S01]  /*6ea0*/  @!P5 FMUL R106, R106, R106 ;  /* 0x0000006a6a6ad220 */ /* 0x004fe20000400000 */
[----:B------:R-:W-:-:S02]  /*6eb0*/  WARPGROUP.DEPBAR.LE gsb0, 0x0 ;  /* 0x00008000000079c5 */ /* 0x000fc40000010000 */
[----:B------:R-:W-:Y:S01]  /*6ec0*/  FFMA R91, R109, UR14, -R122 ;  /* 0x0000000e6d5b7c23 */ /* 0x000fe2000800087a */
[----:B------:R-:W-:Y:S01]  /*6ed0*/  FFMA R109, R111, UR14, -R120 ;  /* 0x0000000e6f6d7c23 */ /* 0x000fe20008000878 */
[----:B------:R-:W-:Y:S01]  /*6ee0*/  FFMA R90, R108, UR14, -R122 ;  /* 0x0000000e6c5a7c23 */ /* 0x000fe2000800087a */
[----:B------:R-:W-:Y:S01]  /*6ef0*/  IMAD.MOV.U32 R89, RZ, RZ, 0x40000040 ;  /* 0x40000040ff597424 */ /* 0x000fe200078e00ff */
[----:B------:R-:W1:Y:S01]  /*6f00*/  MUFU.EX2 R108, R125 ;  /* 0x0000007d006c7308 */ /* 0x000e620000000800 */
[----:B------:R-:W-:Y:S02]  /*6f10*/  FSETP.GEU.AND P3, PT, R91, -126, PT ;  /* 0xc2fc00005b00780b */ /* 0x000fe40003f6e000 */
[----:B------:R-:W-:Y:S02]  /*6f20*/  FSETP.GEU.AND P5, PT, R109, -126, PT ;  /* 0xc2fc00006d00780b */ /* 0x000fe40003fae000 */
[----:B------:R-:W-:Y:S02]  /*6f30*/  FSETP.GEU.AND P4, PT, R90, -126, PT ;  /* 0xc2fc00005a00780b */ /* 0x000fe40003f8e000 */
[----:B------:R-:W-:-:S02]  /*6f40*/  IADD3 R88, R124, 0x100, RZ ;  /* 0x000001007c587810 */ /* 0x000fc40007ffe0ff */
[----:B------:R-:W-:Y:S02]  /*6f50*/  R2UR UR7, R89 ;  /* 0x00000000590772ca */ /* 0x000fe400000e0000 */
[----:B------:R-:W-:Y:S02]  /*6f60*/  R2UR UR6, R88 ;  /* 0x00000000580672ca */ /* 0x000fe400000e0000 */
[----:B------:R-:W-:Y:S01]  /*6f70*/  F2FP.F16.F32.PACK_AB R88, R105, R104 ;  /* 0x000000686958723e */ /* 0x000fe200000000ff */
[----:B------:R-:W-:Y:S01]  /*6f80*/  @!P3 FMUL R91, R91, 0.5 ;  /* 0x3f0000005b5bb820 */ /* 0x000fe20000400000 */
[----:B------:R-:W-:Y:S01]  /*6f90*/  F2FP.F16.F32.PACK_AB R89, R107, R106 ;  /* 0x0000006a6b59723e */ /* 0x000fe200000000ff */
[----:B------:R-:W-:Y:S01]  /*6fa0*/  @!P5 FMUL R109, R109, 0.5 ;  /* 0x3f0000006d6dd820 */ /* 0x000fe20000400000 */
[----:B-1----:R-:W-:Y:S01]  /*6fb0*/  @!P6 FMUL R108, R108, R108 ;  /* 0x0000006c6c6ce220 */ /* 0x002fe20000400000 */
[----:B------:R-:W-:Y:S01]  /*6fc0*/  @!P4 FMUL R90, R90, 0.5 ;  /* 0x3f0000005a5ac820 */ /* 0x000fe20000400000 */
[----:B------:R-:W1:Y:S01]  /*6fd0*/  MUFU.EX2 R110, R91 ;  /* 0x0000005b006e7308 */ /* 0x000e620000000800 */
[----:B------:R-:W-:Y:S01]  /*6fe0*/  FSETP.GEU.AND P6, PT, R113, -126, PT ;  /* 0xc2fc00007100780b */ /* 0x000fe20003fce000 */
[----:B------:R-:W-:Y:S01]  /*6ff0*/  FADD R104, R103, R104 ;  /* 0x0000006867687221 */ /* 0x000fe20000000000 */
[----:B------:R-:W-:Y:S01]  /*7000*/  IADD3 R124, R124, 0x180, RZ ;  /* 0x000001807c7c7810 */ /* 0x000fe20007ffe0ff */
[----:B------:R-:W-:Y:S01]  /*7010*/  FADD R106, R101, R106 ;  /* 0x0000006a656a7221 */ /* 0x000fe20000000000 */
[----:B------:R-:W-:Y:S01]  /*7020*/  MOV R125, 0x40000040 ;  /* 0x40000040007d7802 */ /* 0x000fe20000000f00 */
[----:B------:R-:W-:-:S02]  /*7030*/  FADD R104, R104, R105 ;  /* 0x0000006968687221 */ /* 0x000fc40000000000 */
[----:B------:R-:W2:Y:S01]  /*7040*/  MUFU.EX2 R111, R90 ;  /* 0x0000005a006f7308 */ /* 0x000ea20000000800 */
[----:B------:R-:W-:-:S05]  /*7050*/  FADD R107, R106, R107 ;  /* 0x0000006b6a6b7221 */ /* 0x000fca0000000000 */
[----:B------:R-:W-:Y:S02]  /*7060*/  @!P6 FMUL R113, R113, 0.5 ;  /* 0x3f0000007171e820 */ /* 0x000fe40000400000 */
[----:B------:R-:W3:Y:S01]  /*7070*/  MUFU.EX2 R109, R109 ;  /* 0x0000006d006d7308 */ /* 0x000ee20000000800 */
[----:B-1----:R-:W-:Y:S01]  /*7080*/  @!P3 FMUL R110, R110, R110 ;  /* 0x0000006e6e6eb220 */ /* 0x002fe20000400000 */
[----:B------:R-:W-:-:S06]  /*7090*/  FSETP.GEU.AND P3, PT, R112, -126, PT ;  /* 0xc2fc00007000780b */ /* 0x000fcc0003f6e000 */
[----:B------:R-:W1:Y:S01]  /*70a0*/  MUFU.EX2 R113, R113 ;  /* 0x0000007100717308 */ /* 0x000e620000000800 */
[----:B--2---:R-:W-:-:S05]  /*70b0*/  @!P4 FMUL R111, R111, R111 ;  /* 0x0000006f6f6fc220 */ /* 0x004fca0000400000 */
[----:B------:R-:W-:Y:S01]  /*70c0*/  F2FP.F16.F32.PACK_AB R90, R110, R111 ;  /* 0x0000006f6e5a723e */ /* 0x000fe200000000ff */
[----:B------:R-:W-:Y:S01]  /*70d0*/  @!P3 FMUL R112, R112, 0.5 ;  /* 0x3f0000007070b820 */ /* 0x000fe20000400000 */
[----:B------:R-:W-:Y:S01]  /*70e0*/  FADD R111, R104, R111 ;  /* 0x0000006f686f7221 */ /* 0x000fe20000000000 */
[----:B---3--:R-:W-:Y:S01]  /*70f0*/  @!P5 FMUL R109, R109, R109 ;  /* 0x0000006d6d6dd220 */ /* 0x008fe20000400000 */
[----:B------:R-:W-:Y:S02]  /*7100*/  FSETP.GEU.AND P5, PT, R114, -126, PT ;  /* 0xc2fc00007200780b */ /* 0x000fe40003fae000 */
[----:B------:R-:W-:Y:S01]  /*7110*/  FADD R111, R111, R110 ;  /* 0x0000006e6f6f7221 */ /* 0x000fe20000000000 */
[----:B------:R-:W2:Y:S01]  /*7120*/  MUFU.EX2 R112, R112 ;  /* 0x0000007000707308 */ /* 0x000ea20000000800 */
[----:B------:R-:W-:Y:S01]  /*7130*/  F2FP.F16.F32.PACK_AB R91, R109, R108 ;  /* 0x0000006c6d5b723e */ /* 0x000fe200000000ff */
[----:B------:R-:W-:Y:S01]  /*7140*/  FADD R108, R107, R108 ;  /* 0x0000006c6b6c7221 */ /* 0x000fe20000000000 */
[----:B-1----:R-:W-:-:S02]  /*7150*/  @!P6 FMUL R113, R113, R113 ;  /* 0x000000717171e220 */ /* 0x002fc40000400000 */
[----:B------:R-:W-:Y:S01]  /*7160*/  WARPGROUP.ARRIVE ;  /* 0x00000000000079c5 */ /* 0x000fe20000000000 */
[----:B------:R-:W-:-:S04]  /*7170*/  FADD R109, R108, R109 ;  /* 0x0000006d6c6d7221 */ /* 0x000fc80000000000 */
[----:B------:R-:W-:Y:S01]  /*7180*/  @!P5 FMUL R114, R114, 0.5 ;  /* 0x3f0000007272d820 */ /* 0x000fe20000400000 */
[----:B------:R-:W-:Y:S01]  /*7190*/  HGMMA.64x128x16.F32 R24, R88, gdesc[UR4].tnspB, R24, gsb0 ;  /* 0x41e0000458187df0 */ /* 0x000fe20008000818 */
[----:B------:R-:W-:Y:S02]  /*71a0*/  R2UR UR6, R124 ;  /* 0x000000007c0672ca */ /* 0x000fe400000e0000 */
[----:B------:R-:W-:Y:S02]  /*71b0*/  R2UR UR7, R125 ;  /* 0x000000007d0772ca */ /* 0x000fe400000e0000 */
[----:B------:R-:W1:Y:S01]  /*71c0*/  MUFU.EX2 R114, R114 ;  /* 0x0000007200727308 */ /* 0x000e620000000800 */
[----:B--2---:R-:W-:Y:S01]  /*71d0*/  @!P3 FMUL R112, R112, R112 ;  /* 0x000000707070b220 */ /* 0x004fe20000400000 */
[----:B-1----:R-:W-:Y:S01]  /*71e0*/  @!P5 FMUL R114, R114, R114 ;  /* 0x000000727272d220 */ /* 0x002fe20000400000 */
[----:B------:R-:W-:Y:S02]  /*71f0*/  WARPGROUP.DEPBAR.LE gsb0, 0x0 ;  /* 0x00008000000079c5 */ /* 0x000fe40000010000 */
[----:B------:R-:W-:Y:S01]  /*7200*/  FFMA R88, R116, UR14, -R122 ;  /* 0x0000000e74587c23 */ /* 0x000fe2000800087a */
[----:B------:R-:W-:Y:S01]  /*7210*/  FFMA R89, R118, UR14, -R120 ;  /* 0x0000000e76597c23 */ /* 0x000fe20008000878 */
[----:B------:R-:W-:Y:S01]  /*7220*/  FFMA R122, R117, UR14, -R122 ;  /* 0x0000000e757a7c23 */ /* 0x000fe2000800087a */
[----:B------:R-:W-:-:S02]  /*7230*/  FFMA R120, R119, UR14, -R120 ;  /* 0x0000000e77787c23 */ /* 0x000fc40008000878 */
[----:B------:R-:W-:Y:S02]  /*7240*/  FSETP.GEU.AND P4, PT, R88, -126, PT ;  /* 0xc2fc00005800780b */ /* 0x000fe40003f8e000 */
[----:B------:R-:W-:Y:S02]  /*7250*/  FSETP.GEU.AND P3, PT, R122, -126, PT ;  /* 0xc2fc00007a00780b */ /* 0x000fe40003f6e000 */
[----:B------:R-:W-:Y:S02]  /*7260*/  FSETP.GEU.AND P6, PT, R89, -126, PT ;  /* 0xc2fc00005900780b */ /* 0x000fe40003fce000 */
[----:B------:R-:W-:-:S07]  /*7270*/  FSETP.GEU.AND P5, PT, R120, -126, PT ;  /* 0xc2fc00007800780b */ /* 0x000fce0003fae000 */
[----:B------:R-:W-:Y:S02]  /*7280*/  @!P4 FMUL R88, R88, 0.5 ;  /* 0x3f0000005858c820 */ /* 0x000fe40000400000 */
[----:B------:R-:W-:Y:S02]  /*7290*/  @!P3 FMUL R122, R122, 0.5 ;  /* 0x3f0000007a7ab820 */ /* 0x000fe40000400000 */
[----:B------:R-:W-:Y:S01]  /*72a0*/  @!P6 FMUL R89, R89, 0.5 ;  /* 0x3f0000005959e820 */ /* 0x000fe20000400000 */
[----:B------:R1:W2:Y:S01]  /*72b0*/  MUFU.EX2 R118, R88 ;  /* 0x0000005800767308 */ /* 0x0002a20000000800 */
[----:B------:R-:W-:-:S07]  /*72c0*/  @!P5 FMUL R120, R120, 0.5 ;  /* 0x3f0000007878d820 */ /* 0x000fce0000400000 */
[----:B------:R-:W3:Y:S01]  /*72d0*/  MUFU.EX2 R117, R122 ;  /* 0x0000007a00757308 */ /* 0x000ee20000000800 */
[----:B-1----:R-:W-:Y:S01]  /*72e0*/  F2FP.F16.F32.PACK_AB R88, R113, R112 ;  /* 0x000000707158723e */ /* 0x002fe200000000ff */
[----:B------:R-:W-:-:S04]  /*72f0*/  FADD R112, R111, R112 ;  /* 0x000000706f707221 */ /* 0x000fc80000000000 */
[----:B------:R-:W-:Y:S02]  /*7300*/  FADD R113, R112, R113 ;  /* 0x0000007170717221 */ /* 0x000fe40000000000 */
[----:B------:R1:W4:Y:S01]  /*7310*/  MUFU.EX2 R119, R89 ;  /* 0x0000005900777308 */ /* 0x0003220000000800 */
[----:B--2---:R-:W-:-:S07]  /*7320*/  @!P4 FMUL R118, R118, R118 ;  /* 0x000000767676c220 */ /* 0x004fce0000400000 */
[----:B------:R-:W2:Y:S01]  /*7330*/  MUFU.EX2 R116, R120 ;  /* 0x0000007800747308 */ /* 0x000ea20000000800 */
[----:B---3--:R-:W-:Y:S01]  /*7340*/  @!P3 FMUL R117, R117, R117 ;  /* 0x000000757575b220 */ /* 0x008fe20000400000 */
[----:B-1----:R-:W-:Y:S01]  /*7350*/  F2FP.F16.F32.PACK_AB R89, R115, R114 ;  /* 0x000000727359723e */ /* 0x002fe200000000ff */
[----:B------:R-:W-:-:S03]  /*7360*/  FADD R114, R109, R114 ;  /* 0x000000726d727221 */ /* 0x000fc60000000000 */
[----:B------:R-:W-:Y:S01]  /*7370*/  F2FP.F16.F32.PACK_AB R90, R117, R118 ;  /* 0x00000076755a723e */ /* 0x000fe200000000ff */
[----:B------:R-:W-:Y:S01]  /*7380*/  FADD R114, R114, R115 ;  /* 0x0000007372727221 */ /* 0x000fe20000000000 */
[----:B------:R-:W-:Y:S01]  /*7390*/  FADD R118, R113, R118 ;  /* 0x0000007671767221 */ /* 0x000fe20000000000 */
[----:B----4-:R-:W-:-:S03]  /*73a0*/  @!P6 FMUL R119, R119, R119 ;  /* 0x000000777777e220 */ /* 0x010fc60000400000 */
[----:B------:R-:W-:Y:S01]  /*73b0*/  FADD R13, R118, R117 ;  /* 0x00000075760d7221 */ /* 0x000fe20000000000 */
[----:B--2---:R-:W-:-:S05]  /*73c0*/  @!P5 FMUL R116, R116, R116 ;  /* 0x000000747474d220 */ /* 0x004fca0000400000 */
[----:B------:R-:W-:Y:S01]  /*73d0*/  F2FP.F16.F32.PACK_AB R91, R116, R119 ;  /* 0x00000077745b723e */ /* 0x000fe200000000ff */
[----:B------:R-:W-:-:S03]  /*73e0*/  FADD R119, R114, R119 ;  /* 0x0000007772777221 */ /* 0x000fc60000000000 */
[----:B------:R-:W-:Y:S01]  /*73f0*/  WARPGROUP.ARRIVE ;  /* 0x00000000000079c5 */ /* 0x000fe20000000000 */
[----:B------:R-:W-:-:S05]  /*7400*/  FADD R12, R119, R116 ;  /* 0x00000074770c7221 */ /* 0x000fca0000000000 */
[----:B------:R-:W-:Y:S03]  /*7410*/  HGMMA.64x128x16.F32 R24, R88, gdesc[UR4].tnspB, R24, gsb0 ;  /* 0x41e0000458187df0 */ /* 0x000fe60008000818 */
[----:B------:R-:W-:Y:S02]  /*7420*/  WARPGROUP.DEPBAR.LE gsb0, 0x0 ;  /* 0x00008000000079c5 */ /* 0x000fe40000010000 */
[----:B------:R1:W-:Y:S01]  /*7430*/  SYNCS.ARRIVE.TRANS64.RED.A1T0 RZ, [R6+URZ], RZ ;  /* 0x000000ff06ff79a7 */ /* 0x0003e2000810043f */
[----:B------:R-:W-:Y:S05]  /*7440*/  @P1 BRA `(.L_x_45) ;  /* 0x0000000000b81947 */ /* 0x000fea0003800000 */
[----:B------:R-:W-:Y:S01]  /*7450*/  ISETP.LT.OR P1, PT, R7, 0x1, !P0 ;  /* 0x000000010700780c */ /* 0x000fe20004721670 */
[----:B------:R-:W-:-:S12]  /*7460*/  BSSY B0, `(.L_x_46) ;  /* 0x000002b000007945 */ /* 0x000fd80003800000 */
[----:B------:R-:W-:Y:S05]  /*7470*/  @P1 BRA `(.L_x_47) ;  /* 0x0000000000a41947 */ /* 0x000fea0003800000 */
[----:B-1----:R-:W-:Y:S02]  /*7480*/  LEA R6, R5, R2, 0x3 ;  /* 0x0000000205067211 */ /* 0x002fe400078e18ff */
[----:B------:R-:W-:Y:S02]  /*7490*/  SHF.L.U32 R21, R4, 0x1f, RZ ;  /* 0x0000001f04157819 */ /* 0x000fe400000006ff */
[----:B------:R-:W-:Y:S02]  /*74a0*/  ISETP.NE.AND P2, PT, R0, RZ, PT ;  /* 0x000000ff0000720c */ /* 0x000fe40003f45270 */
[----:B------:R-:W1:Y:S02]  /*74b0*/  SYNCS.PHASECHK.TRANS64.TRYWAIT P1, [R6+URZ+0x14020], R21 ;  /* 0x01402015060075a7 */ /* 0x000e64000802017f */
[----:B-1----:R-:W-:Y:S09]  /*74c0*/  @!P1 BRA `(.L_x_48) ;  /* 0x0000002000c09947 */ /* 0x002ff20003800000 */
.L_x_91:
[----:B------:R-:W-:Y:S05]  /*74d0*/  @P2 BRA `(.L_x_49) ;  /* 0x0000000000142947 */ /* 0x000fea0003800000 */
[----:B------:R-:W-:Y:S01]  /*74e0*/  ISETP.NE.AND P1, PT, R14, RZ, PT ;  /* 0x000000ff0e00720c */ /* 0x000fe20003f25270 */
[----:B-1----:R-:W-:-:S04]  /*74f0*/  IMAD.MOV.U32 R21, RZ, RZ, 0x4000 ;  /* 0x00004000ff157424 */ /* 0x002fc800078e00ff */
[----:B------:R2:W-:Y:S08]  /*7500*/  SYNCS.ARRIVE.TRANS64 RZ, [R6+URZ+0x14000], R21 ;  /* 0x0140001506ff79a7 */ /* 0x0005f0000800003f */
[----:B------:R-:W-:Y:S05]  /*7510*/  @!P1 BRA `(.L_x_49) ;  /* 0x0000000000049947 */ /* 0x000fea0003800000 */
[----:B------:R-:W-:Y:S01]  /*7520*/  BPT.TRAP 0x1 ;  /* 0x000000040000795c */ /* 0x000fe20000300000 */
.L_x_49:
[C---:B------:R-:W-:Y:S01]  /*7530*/  LEA R20, R5.reuse, R2, 0xe ;  /* 0x0000000205147211 */ /* 0x040fe200078e70ff */
[----:B------:R-:W-:Y:S01]  /*7540*/  ULDC.64 UR6, c[0x0][0x198] ;  /* 0x0000660000067ab9 */ /* 0x000fe20000000a00 */
[----:B------:R-:W-:Y:S01]  /*7550*/  R2UR UR19, R8 ;  /* 0x00000000081372ca */ /* 0x000fe200000e0000 */
[----:B------:R-:W-:Y:S01]  /*7560*/  UIADD3 UR6, UP0, UR6, 0x2f0, URZ ;  /* 0x000002f006067890 */ /* 0x000fe2000ff1e03f */
[----:B------:R-:W-:Y:S01]  /*7570*/  R2UR UR17, R6 ;  /* 0x00000000061172ca */ /* 0x000fe200000e0000 */
[----:B------:R-:W-:Y:S01]  /*7580*/  UMOV UR26, 0x0 ;  /* 0x00000000001a7882 */ /* 0x000fe20000000000 */
[----:B------:R-:W-:Y:S01]  /*7590*/  R2UR UR8, R20 ;  /* 0x00000000140872ca */ /* 0x000fe200000e0000 */
[----:B------:R-:W-:Y:S01]  /*75a0*/  UIADD3.X UR7, URZ, UR7, URZ, UP0, !UPT ;  /* 0x000000073f077290 */ /* 0x000fe200087fe43f */
[----:B------:R-:W-:Y:S01]  /*75b0*/  IADD3 R5, R5, 0x1, RZ ;  /* 0x0000000105057810 */ /* 0x000fe20007ffe0ff */
[----:B------:R-:W-:Y:S01]  /*75c0*/  UMOV UR27, 0x10000000 ;  /* 0x10000000001b7882 */ /* 0x000fe20000000000 */
[----:B------:R-:W-:Y:S01]  /*75d0*/  UMOV UR18, URZ ;  /* 0x0000003f00127c82 */ /* 0x000fe20008000000 */
[----:B------:R-:W-:Y:S01]  /*75e0*/  UMOV UR20, UR36 ;  /* 0x0000002400147c82 */ /* 0x000fe20008000000 */
[----:B------:R-:W-:Y:S01]  /*75f0*/  UMOV UR21, UR37 ;  /* 0x0000002500157c82 */ /* 0x000fe20008000000 */
[----:B------:R-:W-:Y:S01]  /*7600*/  UMOV UR10, 0x40 ;  /* 0x00000040000a7882 */ /* 0x000fe20000000000 */
[----:B------:R-:W-:Y:S01]  /*7610*/  UMOV UR12, UR36 ;  /* 0x00000024000c7c82 */ /* 0x000fe20008000000 */
[----:B------:R-:W-:Y:S01]  /*7620*/  USHF.L.U32 UR19, UR19, 0x6, URZ ;  /* 0x0000000613137899 */ /* 0x000fe2000800063f */
[C---:B------:R-:W-:Y:S01]  /*7630*/  ISETP.NE.AND P1, PT, R5.reuse, 0x4, PT ;  /* 0x000000040500780c */ /* 0x040fe20003f25270 */
[----:B------:R-:W-:Y:S01]  /*7640*/  UIADD3 UR17, UR17, 0x14000, URZ ;  /* 0x0001400011117890 */ /* 0x000fe2000fffe03f */
[----:B------:R-:W-:Y:S01]  /*7650*/  VIADD R8, R8, 0x1 ;  /* 0x0000000108087836 */ /* 0x000fe20000000000 */
[----:B------:R-:W-:Y:S01]  /*7660*/  UIADD3 UR16, UR8, 0x4000, URZ ;  /* 0x0000400008107890 */ /* 0x000fe2000fffe03f */
[----:B-12---:R-:W-:Y:S01]  /*7670*/  SEL R21, RZ, 0x1, P1 ;  /* 0x00000001ff157807 */ /* 0x006fe20000800000 */
[----:B------:R-:W-:Y:S01]  /*7680*/  UIADD3 UR8, UR8, 0x6000, URZ ;  /* 0x0000600008087890 */ /* 0x000fe2000fffe03f */
[----:B------:R-:W-:Y:S01]  /*7690*/  SEL R5, R5, RZ, P1 ;  /* 0x000000ff05057207 */ /* 0x000fe20000800000 */
[----:B------:R-:W-:Y:S01]  /*76a0*/  UMOV UR13, UR37 ;  /* 0x00000025000d7c82 */ /* 0x000fe20008000000 */
[----:B------:R-:W-:Y:S01]  /*76b0*/  UMOV UR9, UR17 ;  /* 0x0000001100097c82 */ /* 0x000fe20008000000 */
[----:B------:R-:W-:Y:S01]  /*76c0*/  UMOV UR11, UR19 ;  /* 0x00000013000b7c82 */ /* 0x000fe20008000000 */
[----:B------:R-:W-:-:S02]  /*76d0*/  LOP3.LUT R4, R4, R21, RZ, 0x3c, !PT ;  /* 0x0000001504047212 */ /* 0x000fc400078e3cff */
[----:B------:R2:W-:Y:S02]  /*76e0*/  UTMALDG.4D [UR16], [UR6], desc[UR26] ;  /* 0x00001a10060075b4 */ /* 0x0005e40008019000 */
[----:B------:R2:W-:Y:S02]  /*76f0*/  UTMALDG.4D [UR8], [UR6], desc[UR26] ;  /* 0x00001a08060075b4 */ /* 0x0005e40008019000 */
[----:B--2---:R-:W-:Y:S01]  /*7700*/  NOP ;  /* 0x0000000000007918 */ /* 0x004fe20000000000 */
.L_x_47:
[----:B------:R-:W-:Y:S05]  /*7710*/  BSYNC B0 ;  /* 0x0000000000007941 */ /* 0x000fea0003800000 */
.L_x_46:
[----:B------:R-:W-:-:S07]  /*7720*/  IADD3 R7, R7, -0x1, RZ ;  /* 0xffffffff07077810 */ /* 0x000fce0007ffe0ff */
.L_x_45:
[----:B------:R-:W-:Y:S01]  /*7730*/  ISETP.GT.AND P3, PT, R17, 0x1, PT ;  /* 0x000000011100780c */ /* 0x000fe20003f64270 */
[----:B-1----:R-:W-:Y:S01]  /*7740*/  VIADD R6, R22, 0x1 ;  /* 0x0000000116067836 */ /* 0x002fe20000000000 */
[----:B------:R-:W-:Y:S01]  /*7750*/  IADD3 R15, R15, 0x1, RZ ;  /* 0x000000010f0f7810 */ /* 0x000fe20007ffe0ff */
[----:B------:R-:W-:Y:S01]  /*7760*/  IMAD.MOV.U32 R21, RZ, RZ, R19 ;  /* 0x000000ffff157224 */ /* 0x000fe200078e0013 */
[----:B------:R-:W-:Y:S02]  /*7770*/  IADD3 R17, R17, -0x1, RZ ;  /* 0xffffffff11117810 */ /* 0x000fe40007ffe0ff */
[----:B------:R-:W-:Y:S02]  /*7780*/  ISETP.NE.AND P1, PT, R15, 0x4, PT ;  /* 0x000000040f00780c */ /* 0x000fe40003f25270 */
[----:B------:R-:W-:Y:S02]  /*7790*/  ISETP.NE.AND P2, PT, R6, 0x4, PT ;  /* 0x000000040600780c */ /* 0x000fe40003f45270 */
[----:B------:R-:W-:-:S02]  /*77a0*/  SEL R20, RZ, 0x1, P1 ;  /* 0x00000001ff147807 */ /* 0x000fc40000800000 */
[----:B------:R-:W-:Y:S02]  /*77b0*/  IADD3 R10, R10, 0x40, RZ ;  /* 0x000000400a0a7810 */ /* 0x000fe40007ffe0ff */
[----:B------:R-:W-:Y:S02]  /*77c0*/  LOP3.LUT R3, R3, R20, RZ, 0x3c, !PT ;  /* 0x0000001403037212 */ /* 0x000fe400078e3cff */
[----:B------:R-:W-:Y:S02]  /*77d0*/  MOV R20, R18 ;  /* 0x0000001200147202 */ /* 0x000fe40000000f00 */
[----:B------:R-:W-:Y:S02]  /*77e0*/  SEL R15, R15, RZ, P1 ;  /* 0x000000ff0f0f7207 */ /* 0x000fe40000800000 */
[----:B------:R-:W-:Y:S01]  /*77f0*/  SEL R6, R6, RZ, P2 ;  /* 0x000000ff06067207 */ /* 0x000fe20001000000 */
[----:B------:R-:W-:Y:S06]  /*7800*/  @P3 BRA `(.L_x_50) ;  /* 0xffffffd800743947 */ /* 0x000fec000383ffff */
.L_x_37:
[----:B------:R-:W-:Y:S05]  /*7810*/  WARPSYNC.ALL ;  /* 0x0000000000007948 */ /* 0x000fea0003800000 */
[----:B------:R-:W2:Y:S01]  /*7820*/  SHFL.BFLY PT, R0, R13, 0x1, 0x1f ;  /* 0x0c201f000d007f89 */ /* 0x000ea200000e0000 */
[----:B------:R-:W-:Y:S01]  /*7830*/  BSSY B0, `(.L_x_51) ;  /* 0x0000022000007945 */ /* 0x000fe20003800000 */
[----:B------:R-:W-:Y:S01]  /*7840*/  MOV R6, 0x7f800000 ;  /* 0x7f80000000067802 */ /* 0x000fe20000000f00 */
[----:B------:R-:W-:Y:S01]  /*7850*/  IMAD.MOV.U32 R9, RZ, RZ, 0x3f800000 ;  /* 0x3f800000ff097424 */ /* 0x000fe200078e00ff */
[----:B------:R-:W3:Y:S01]  /*7860*/  SHFL.BFLY PT, R3, R12, 0x1, 0x1f ;  /* 0x0c201f000c037f89 */ /* 0x000ee200000e0000 */
[----:B------:R-:W-:Y:S01]  /*7870*/  MOV R8, 0x7f800000 ;  /* 0x7f80000000087802 */ /* 0x000fe20000000f00 */
[----:B--2---:R-:W-:Y:S01]  /*7880*/  FADD R0, R0, R13 ;  /* 0x0000000d00007221 */ /* 0x004fe20000000000 */
[----:B---3--:R-:W-:-:S04]  /*7890*/  FADD R17, R3, R12 ;  /* 0x0000000c03117221 */ /* 0x008fc80000000000 */
[----:B------:R-:W2:Y:S01]  /*78a0*/  SHFL.BFLY PT, R5, R0, 0x2, 0x1f ;  /* 0x0c401f0000057f89 */ /* 0x000ea200000e0000 */
[----:B------:R-:W-:-:S03]  /*78b0*/  MOV R3, 0x3f800000 ;  /* 0x3f80000000037802 */ /* 0x000fc60000000f00 */
[----:B------:R-:W3:Y:S01]  /*78c0*/  SHFL.BFLY PT, R20, R17, 0x2, 0x1f ;  /* 0x0c401f0011147f89 */ /* 0x000ee200000e0000 */
[C---:B--2---:R-:W-:Y:S01]  /*78d0*/  FSETP.NE.AND P0, PT, R0.reuse, -R5, PT ;  /* 0x800000050000720b */ /* 0x044fe20003f05000 */
[----:B------:R-:W-:Y:S01]  /*78e0*/  FADD R0, R0, R5 ;  /* 0x0000000500007221 */ /* 0x000fe20000000000 */
[----:B---3--:R-:W-:-:S11]  /*78f0*/  FADD R7, R17, R20 ;  /* 0x0000001411077221 */ /* 0x008fd60000000000 */
[----:B------:R-:W-:Y:S05]  /*7900*/  @!P0 BRA `(.L_x_52) ;  /* 0x0000000000508947 */ /* 0x000fea0003800000 */
[----:B------:R-:W-:Y:S01]  /*7910*/  VIADD R3, R0, 0x1800000 ;  /* 0x0180000000037836 */ /* 0x000fe20000000000 */
[----:B------:R-:W-:Y:S04]  /*7920*/  BSSY B1, `(.L_x_53) ;  /* 0x000000b000017945 */ /* 0x000fe80003800000 */
[----:B------:R-:W-:-:S04]  /*7930*/  LOP3.LUT R3, R3, 0x7f800000, RZ, 0xc0, !PT ;  /* 0x7f80000003037812 */ /* 0x000fc800078ec0ff */
[----:B------:R-:W-:-:S13]  /*7940*/  ISETP.GT.U32.AND P0, PT, R3, 0x1ffffff, PT ;  /* 0x01ffffff0300780c */ /* 0x000fda0003f04070 */
[----:B------:R-:W-:Y:S05]  /*7950*/  @P0 BRA `(.L_x_54) ;  /* 0x00000000000c0947 */ /* 0x000fea0003800000 */
[----:B------:R-:W-:-:S07]  /*7960*/  MOV R4, 0x7980 ;  /* 0x0000798000047802 */ /* 0x000fce0000000f00 */
[----:B-1----:R-:W-:Y:S05]  /*7970*/  CALL.REL.NOINC `($__internal_0_$__cuda_sm20_rcp_rn_f32_slowpath) ;  /* 0x0000001c00a87944 */ /* 0x002fea0003c00000 */
[----:B------:R-:W-:Y:S05]  /*7980*/  BRA `(.L_x_55) ;  /* 0x0000000000107947 */ /* 0x000fea0003800000 */
.L_x_54:
[----:B------:R-:W2:Y:S02]  /*7990*/  MUFU.RCP R3, R0 ;  /* 0x0000000000037308 */ /* 0x000ea40000001000 */
[----:B--2---:R-:W-:-:S04]  /*79a0*/  FFMA R4, R0, R3, -1 ;  /* 0xbf80000000047423 */ /* 0x004fc80000000003 */
[----:B------:R-:W-:-:S04]  /*79b0*/  FADD.FTZ R4, -R4, -RZ ;  /* 0x800000ff04047221 */ /* 0x000fc80000010100 */
[----:B------:R-:W-:-:S07]  /*79c0*/  FFMA R3, R3, R4, R3 ;  /* 0x0000000403037223 */ /* 0x000fce0000000003 */
.L_x_55:
[----:B------:R-:W-:Y:S05]  /*79d0*/  BSYNC B1 ;  /* 0x0000000000017941 */ /* 0x000fea0003800000 */
.L_x_53:
[----:B------:R-:W-:Y:S01]  /*79e0*/  FSETP.GEU.AND P0, PT, |R0|, 1.175494350822287508e-38, PT ;  /* 0x008000000000780b */ /* 0x000fe20003f0e200 */
[----:B------:R-:W-:-:S12]  /*79f0*/  ULDC UR6, c[0x0][0x600] ;  /* 0x0001800000067ab9 */ /* 0x000fd80000000800 */
[----:B------:R-:W-:-:S04]  /*7a00*/  @!P0 FMUL R0, R0, 16777216 ;  /* 0x4b80000000008820 */ /* 0x000fc80000400000 */
[----:B------:R-:W2:Y:S02]  /*7a10*/  MUFU.LG2 R4, R0 ;  /* 0x0000000000047308 */ /* 0x000ea40000000c00 */
[----:B--2---:R-:W-:-:S04]  /*7a20*/  @!P0 FADD R4, R4, -24 ;  /* 0xc1c0000004048421 */ /* 0x004fc80000000000 */
[----:B------:R-:W-:-:S04]  /*7a30*/  FMUL R4, R4, 0.69314718246459960938 ;  /* 0x3f31721804047820 */ /* 0x000fc80000400000 */
[----:B------:R-:W-:-:S07]  /*7a40*/  FFMA R8, R19, UR6, R4 ;  /* 0x0000000613087c23 */ /* 0x000fce0008000004 */
.L_x_52:
[----:B------:R-:W-:Y:S05]  /*7a50*/  BSYNC B0 ;  /* 0x0000000000007941 */ /* 0x000fea0003800000 */
.L_x_51:
[----:B------:R-:W-:Y:S01]  /*7a60*/  FSETP.NE.AND P0, PT, R17, -R20, PT ;  /* 0x800000141100720b */ /* 0x000fe20003f05000 */
[----:B------:R-:W-:Y:S01]  /*7a70*/  ULDC UR4, c[0x0][0x608] ;  /* 0x0001820000047ab9 */ /* 0x000fe20000000800 */
[----:B------:R-:W-:Y:S01]  /*7a80*/  BSSY B0, `(.L_x_56) ;  /* 0x0000039000007945 */ /* 0x000fe20003800000 */
[----:B------:R-:W-:-:S04]  /*7a90*/  FMUL R3, R3, UR4 ;  /* 0x0000000403037c20 */ /* 0x000fc80008400000 */
        /* <DEDUP_REMOVED lines=32> */
[----:B------:R-:W-:Y:S06]  /*7ca0*/  @!P0 BRA `(.L_x_57) ;  /* 0x0000000000588947 */ /* 0x000fec0003800000 */
[----:B------:R-:W-:Y:S01]  /*7cb0*/  IADD3 R0, R7, 0x1800000, RZ ;  /* 0x0180000007007810 */ /* 0x000fe20007ffe0ff */
[----:B------:R-:W-:Y:S03]  /*7cc0*/  BSSY B1, `(.L_x_58) ;  /* 0x000000d000017945 */ /* 0x000fe60003800000 */
[----:B------:R-:W-:-:S04]  /*7cd0*/  LOP3.LUT R0, R0, 0x7f800000, RZ, 0xc0, !PT ;  /* 0x7f80000000007812 */ /* 0x000fc800078ec0ff */
[----:B------:R-:W-:-:S13]  /*7ce0*/  ISETP.GT.U32.AND P0, PT, R0, 0x1ffffff, PT ;  /* 0x01ffffff0000780c */ /* 0x000fda0003f04070 */
[----:B------:R-:W-:Y:S05]  /*7cf0*/  @P0 BRA `(.L_x_59) ;  /* 0x0000000000140947 */ /* 0x000fea0003800000 */
[----:B------:R-:W-:Y:S02]  /*7d00*/  MOV R0, R7 ;  /* 0x0000000700007202 */ /* 0x000fe40000000f00 */
[----:B------:R-:W-:-:S07]  /*7d10*/  MOV R4, 0x7d30 ;  /* 0x00007d3000047802 */ /* 0x000fce0000000f00 */
[----:B-1----:R-:W-:Y:S05]  /*7d20*/  CALL.REL.NOINC `($__internal_0_$__cuda_sm20_rcp_rn_f32_slowpath) ;  /* 0x0000001800bc7944 */ /* 0x002fea0003c00000 */
[----:B------:R-:W-:Y:S01]  /*7d30*/  IMAD.MOV.U32 R9, RZ, RZ, R3 ;  /* 0x000000ffff097224 */ /* 0x000fe200078e0003 */
[----:B------:R-:W-:Y:S06]  /*7d40*/  BRA `(.L_x_60) ;  /* 0x0000000000107947 */ /* 0x000fec0003800000 */
.L_x_59:
[----:B------:R-:W2:Y:S02]  /*7d50*/  MUFU.RCP R0, R7 ;  /* 0x0000000700007308 */ /* 0x000ea40000001000 */
[----:B--2---:R-:W-:-:S04]  /*7d60*/  FFMA R3, R7, R0, -1 ;  /* 0xbf80000007037423 */ /* 0x004fc80000000000 */
[----:B------:R-:W-:-:S04]  /*7d70*/  FADD.FTZ R3, -R3, -RZ ;  /* 0x800000ff03037221 */ /* 0x000fc80000010100 */
[----:B------:R-:W-:-:S07]  /*7d80*/  FFMA R9, R0, R3, R0 ;  /* 0x0000000300097223 */ /* 0x000fce0000000000 */
.L_x_60:
[----:B------:R-:W-:Y:S05]  /*7d90*/  BSYNC B1 ;  /* 0x0000000000017941 */ /* 0x000fea0003800000 */
.L_x_58:
[----:B------:R-:W-:Y:S01]  /*7da0*/  FSETP.GEU.AND P0, PT, |R7|, 1.175494350822287508e-38, PT ;  /* 0x008000000700780b */ /* 0x000fe20003f0e200 */
[----:B------:R-:W-:-:S12]  /*7db0*/  ULDC UR4, c[0x0][0x600] ;  /* 0x0001800000047ab9 */ /* 0x000fd80000000800 */
[----:B------:R-:W-:-:S04]  /*7dc0*/  @!P0 FMUL R7, R7, 16777216 ;  /* 0x4b80000007078820 */ /* 0x000fc80000400000 */
[----:B------:R-:W2:Y:S02]  /*7dd0*/  MUFU.LG2 R0, R7 ;  /* 0x0000000700007308 */ /* 0x000ea40000000c00 */
[----:B--2---:R-:W-:-:S04]  /*7de0*/  @!P0 FADD R0, R0, -24 ;  /* 0xc1c0000000008421 */ /* 0x004fc80000000000 */
[----:B------:R-:W-:-:S04]  /*7df0*/  FMUL R3, R0, 0.69314718246459960938 ;  /* 0x3f31721800037820 */ /* 0x000fc80000400000 */
[----:B------:R-:W-:-:S07]  /*7e00*/  FFMA R6, R18, UR4, R3 ;  /* 0x0000000412067c23 */ /* 0x000fce0008000003 */
.L_x_57:
[----:B------:R-:W-:Y:S05]  /*7e10*/  BSYNC B0 ;  /* 0x0000000000007941 */ /* 0x000fea0003800000 */
.L_x_56:
[C---:B------:R-:W-:Y:S01]  /*7e20*/  LOP3.LUT P0, RZ, R16.reuse, 0x3, RZ, 0xc0, !PT ;  /* 0x0000000310ff7812 */ /* 0x040fe2000780c0ff */
[----:B------:R-:W-:Y:S01]  /*7e30*/  ULDC UR4, c[0x0][0x608] ;  /* 0x0001820000047ab9 */ /* 0x000fe20000000800 */
[----:B------:R-:W-:Y:S01]  /*7e40*/  LOP3.LUT R18, R16, 0x7f, RZ, 0xc0, !PT ;  /* 0x0000007f10127812 */ /* 0x000fe200078ec0ff */
[----:B------:R-:W-:Y:S01]  /*7e50*/  ULDC.64 UR8, c[0x0][0x208] ;  /* 0x0000820000087ab9 */ /* 0x000fe20000000a00 */
[----:B------:R-:W-:Y:S01]  /*7e60*/  FMUL R9, R9, UR4 ;  /* 0x0000000409097c20 */ /* 0x000fe20008400000 */
[----:B------:R-:W-:Y:S01]  /*7e70*/  BSSY B0, `(.L_x_61) ;  /* 0x0000018000007945 */ /* 0x000fe20003800000 */
[----:B------:R-:W-:-:S07]  /*7e80*/  SHF.R.U32.HI R17, RZ, 0x5, R18 ;  /* 0x00000005ff117819 */ /* 0x000fce0000011612 */
[----:B------:R-:W-:Y:S05]  /*7e90*/  @P0 BRA `(.L_x_62) ;  /* 0x0000000000540947 */ /* 0x000fea0003800000 */
[----:B------:R-:W2:Y:S01]  /*7ea0*/  S2UR UR4, SR_CTAID.X ;  /* 0x00000000000479c3 */ /* 0x000ea20000002500 */
[----:B------:R-:W-:Y:S02]  /*7eb0*/  SHF.R.U32.HI R0, RZ, 0x2, R16 ;  /* 0x00000002ff007819 */ /* 0x000fe40000011610 */
[----:B------:R-:W-:Y:S02]  /*7ec0*/  SHF.L.U32 R3, R17, 0x4, RZ ;  /* 0x0000000411037819 */ /* 0x000fe400000006ff */
[----:B------:R-:W-:-:S04]  /*7ed0*/  LOP3.LUT R0, R0, 0x7, RZ, 0xc0, !PT ;  /* 0x0000000700007812 */ /* 0x000fc800078ec0ff */
[----:B------:R-:W-:Y:S01]  /*7ee0*/  LOP3.LUT R0, R3, 0xfffffff0, R0, 0xe2, !PT ;  /* 0xfffffff003007812 */ /* 0x000fe200078ee200 */
[----:B--2---:R-:W-:-:S03]  /*7ef0*/  USHF.L.U32 UR6, UR4, 0x6, URZ ;  /* 0x0000000604067899 */ /* 0x004fc6000800063f */
[----:B------:R-:W-:Y:S02]  /*7f00*/  ULDC.64 UR4, c[0x0][0x688] ;  /* 0x0001a20000047ab9 */ /* 0x000fe40000000a00 */
[----:B------:R-:W-:Y:S02]  /*7f10*/  UIMAD UR4, UR36, UR4, UR6 ;  /* 0x00000004240472a4 */ /* 0x000fe4000f8e0206 */
[----:B------:R-:W-:Y:S02]  /*7f20*/  LOP3.LUT R3, R0, UR6, RZ, 0xfc, !PT ;  /* 0x0000000600037c12 */ /* 0x000fe4000f8efcff */
[----:B------:R-:W-:Y:S02]  /*7f30*/  UIMAD UR4, UR37, UR5, UR4 ;  /* 0x00000005250472a4 */ /* 0x000fe4000f8e0204 */
[C---:B------:R-:W-:Y:S01]  /*7f40*/  IADD3 R4, R3.reuse, 0x8, RZ ;  /* 0x0000000803047810 */ /* 0x040fe20007ffe0ff */
[----:B------:R-:W-:Y:S02]  /*7f50*/  ULDC UR5, c[0x0][0x288] ;  /* 0x0000a20000057ab9 */ /* 0x000fe40000000800 */
[----:B------:R-:W-:-:S02]  /*7f60*/  ISETP.GE.U32.AND P0, PT, R3, UR5, PT ;  /* 0x0000000503007c0c */ /* 0x000fc4000bf06070 */
[----:B------:R-:W-:Y:S02]  /*7f70*/  IADD3 R0, P2, R0, UR4, RZ ;  /* 0x0000000400007c10 */ /* 0x000fe4000ff5e0ff */
[----:B------:R-:W-:Y:S01]  /*7f80*/  ISETP.GE.U32.AND P1, PT, R4, UR5, PT ;  /* 0x0000000504007c0c */ /* 0x000fe2000bf26070 */
[----:B------:R-:W-:Y:S02]  /*7f90*/  ULDC.64 UR4, c[0x0][0x680] ;  /* 0x0001a00000047ab9 */ /* 0x000fe40000000a00 */
[----:B------:R-:W-:Y:S01]  /*7fa0*/  IMAD.X R3, RZ, RZ, RZ, P2 ;  /* 0x000000ffff037224 */ /* 0x000fe200010e06ff */
[----:B------:R-:W-:-:S04]  /*7fb0*/  LEA R4, P2, R0, UR4, 0x2 ;  /* 0x0000000400047c11 */ /* 0x000fc8000f8410ff */
[----:B------:R-:W-:-:S05]  /*7fc0*/  LEA.HI.X R5, R0, UR5, R3, 0x2, P2 ;  /* 0x0000000500057c11 */ /* 0x000fca00090f1403 */
[----:B------:R2:W-:Y:S04]  /*7fd0*/  @!P0 STG.E desc[UR8][R4.64], R8 ;  /* 0x0000000804008986 */ /* 0x0005e8000c101908 */
[----:B------:R2:W-:Y:S02]  /*7fe0*/  @!P1 STG.E desc[UR8][R4.64+0x20], R6 ;  /* 0x0000200604009986 */ /* 0x0005e4000c101908 */
.L_x_62:
[----:B------:R-:W-:Y:S05]  /*7ff0*/  BSYNC B0 ;  /* 0x0000000000007941 */ /* 0x000fea0003800000 */
.L_x_61:
[----:B------:R-:W-:Y:S01]  /*8000*/  ULDC.64 UR4, c[0x0][0x730] ;  /* 0x0001cc0000047ab9 */ /* 0x000fe20000000a00 */
[-C--:B------:R-:W-:Y:S01]  /*8010*/  FMUL R26, R26, R9.reuse ;  /* 0x000000091a1a7220 */ /* 0x080fe20000400000 */
[----:B------:R-:W-:Y:S01]  /*8020*/  ISETP.NE.U32.AND P0, PT, RZ, UR4, PT ;  /* 0x00000004ff007c0c */ /* 0x000fe2000bf05070 */
[-C--:B------:R-:W-:Y:S01]  /*8030*/  FMUL R27, R27, R9.reuse ;  /* 0x000000091b1b7220 */ /* 0x080fe20000400000 */
[-C--:B------:R-:W-:Y:S01]  /*8040*/  FMUL R30, R30, R9.reuse ;  /* 0x000000091e1e7220 */ /* 0x080fe20000400000 */
[-C--:B------:R-:W-:Y:S01]  /*8050*/  FMUL R31, R31, R9.reuse ;  /* 0x000000091f1f7220 */ /* 0x080fe20000400000 */
[----:B------:R-:W-:Y:S01]  /*8060*/  ISETP.NE.AND.EX P0, PT, RZ, UR5, PT, P0 ;  /* 0x00000005ff007c0c */ /* 0x000fe2000bf05300 */
        /* <DEDUP_REMOVED lines=28> */
[----:B------:R-:W-:Y:S06]  /*8230*/  @P0 BRA `(.L_x_63) ;  /* 0x0000000000200947 */ /* 0x000fec0003800000 */
[----:B------:R-:W-:Y:S02]  /*8240*/  ULDC.64 UR4, c[0x0][0x728] ;  /* 0x0001ca0000047ab9 */ /* 0x000fe40000000a00 */
[----:B------:R-:W-:-:S04]  /*8250*/  ISETP.NE.U32.AND P0, PT, RZ, UR4, PT ;  /* 0x00000004ff007c0c */ /* 0x000fc8000bf05070 */
[----:B------:R-:W-:-:S13]  /*8260*/  ISETP.NE.AND.EX P0, PT, RZ, UR5, PT, P0 ;  /* 0x00000005ff007c0c */ /* 0x000fda000bf05300 */
[----:B------:R-:W-:Y:S05]  /*8270*/  @!P0 BRA `(.L_x_64) ;  /* 0x00000000000c8947 */ /* 0x000fea0003800000 */
[----:B--2---:R-:W2:Y:S02]  /*8280*/  LDC.64 R4, c[0x0][0x728] ;  /* 0x0001ca00ff047b82 */ /* 0x004ea40000000a00 */
[----:B--2---:R3:W5:Y:S01]  /*8290*/  LDG.E R19, desc[UR8][R4.64] ;  /* 0x0000000804137981 */ /* 0x004762000c1e1900 */
[----:B------:R-:W-:Y:S05]  /*82a0*/  BRA `(.L_x_63) ;  /* 0x0000000000047947 */ /* 0x000fea0003800000 */
.L_x_64:
[----:B------:R-:W4:Y:S02]  /*82b0*/  LDC R19, c[0x0][0x720] ;  /* 0x0001c800ff137b82 */ /* 0x000f240000000800 */
.L_x_63:
[----:B------:R-:W-:-:S04]  /*82c0*/  MOV R0, RZ ;  /* 0x000000ff00007202 */ /* 0x000fc80000000f00 */
[----:B------:R-:W-:-:S13]  /*82d0*/  LOP3.LUT P0, RZ, R0, 0x1bf, RZ, 0xc0, !PT ;  /* 0x000001bf00ff7812 */ /* 0x000fda000780c0ff */
[----:B------:R-:W-:Y:S05]  /*82e0*/  @!P0 BRA `(.L_x_65) ;  /* 0x0000000000408947 */ /* 0x000fea0003800000 */
[----:B------:R-:W-:Y:S01]  /*82f0*/  MOV R14, 0x0 ;  /* 0x00000000000e7802 */ /* 0x000fe20000000f00 */
[----:B------:R-:W-:Y:S01]  /*8300*/  ULDC.64 UR4, c[0x4][0x70] ;  /* 0x01001c0000047ab9 */ /* 0x000fe20000000a00 */
[----:B------:R-:W-:Y:S01]  /*8310*/  ULDC.64 UR6, c[0x4][0x8] ;  /* 0x0100020000067ab9 */ /* 0x000fe20000000a00 */
[----:B--23--:R-:W-:Y:S01]  /*8320*/  MOV R4, UR4 ;  /* 0x0000000400047c02 */ /* 0x00cfe20008000f00 */
[----:B------:R-:W-:Y:S01]  /*8330*/  IMAD.U32 R11, RZ, RZ, UR7 ;  /* 0x00000007ff0b7e24 */ /* 0x000fe2000f8e00ff */
[----:B------:R-:W-:Y:S01]  /*8340*/  MOV R5, UR5 ;  /* 0x0000000500057c02 */ /* 0x000fe20008000f00 */
[----:B------:R-:W2:Y:S01]  /*8350*/  LDC.64 R14, c[0x4][R14] ;  /* 0x010000000e0e7b82 */ /* 0x000ea20000000a00 */
[----:B------:R-:W-:Y:S01]  /*8360*/  ULDC.64 UR4, c[0x4][0x78] ;  /* 0x01001e0000047ab9 */ /* 0x000fe20000000a00 */
[----:B------:R-:W-:Y:S01]  /*8370*/  MOV R10, UR6 ;  /* 0x00000006000a7c02 */ /* 0x000fe20008000f00 */
[----:B------:R-:W-:Y:S01]  /*8380*/  IMAD.U32 R6, RZ, RZ, UR4 ;  /* 0x00000004ff067e24 */ /* 0x000fe2000f8e00ff */
[----:B------:R-:W-:Y:S01]  /*8390*/  MOV R7, UR5 ;  /* 0x0000000500077c02 */ /* 0x000fe20008000f00 */
[----:B------:R-:W-:Y:S01]  /*83a0*/  IMAD.MOV.U32 R13, RZ, RZ, RZ ;  /* 0x000000ffff0d7224 */ /* 0x000fe200078e00ff */
[----:B------:R-:W-:-:S02]  /*83b0*/  MOV R8, 0x70 ;  /* 0x0000007000087802 */ /* 0x000fc40000000f00 */
[----:B------:R-:W-:-:S07]  /*83c0*/  MOV R12, 0x1 ;  /* 0x00000001000c7802 */ /* 0x000fce0000000f00 */
[----:B------:R-:W-:-:S07]  /*83d0*/  LEPC R20, `(.L_x_65) ;  /* 0x000000001014794e */ /* 0x000fce0000000000 */
[----:B-12-45:R-:W-:Y:S05]  /*83e0*/  CALL.ABS.NOINC R14 ;  /* 0x000000000e007343 */ /* 0x036fea0003c00000 */
.L_x_65:
        /* <DEDUP_REMOVED lines=18> */
.L_x_66:
[----:B------:R-:W-:Y:S01]  /*8510*/  ULDC.64 UR4, c[0x0][0x730] ;  /* 0x0001cc0000047ab9 */ /* 0x000fe20000000a00 */
[----:B------:R-:W-:Y:S02]  /*8520*/  SHF.L.U32 R0, R16, 0x5, RZ ;  /* 0x0000000510007819 */ /* 0x000fe400000006ff */
[----:B------:R-:W-:Y:S02]  /*8530*/  ISETP.NE.U32.AND P0, PT, RZ, UR4, PT ;  /* 0x00000004ff007c0c */ /* 0x000fe4000bf05070 */
[----:B--23--:R-:W-:Y:S02]  /*8540*/  SHF.R.U32.HI R4, RZ, 0x1, R16 ;  /* 0x00000001ff047819 */ /* 0x00cfe40000011610 */
[----:B------:R-:W-:Y:S02]  /*8550*/  ISETP.NE.AND.EX P0, PT, RZ, UR5, PT, P0 ;  /* 0x00000005ff007c0c */ /* 0x000fe4000bf05300 */
[C---:B------:R-:W-:Y:S02]  /*8560*/  LOP3.LUT R3, R0.reuse, 0xc0, RZ, 0xc0, !PT ;  /* 0x000000c000037812 */ /* 0x040fe400078ec0ff */
[----:B------:R-:W-:-:S02]  /*8570*/  LOP3.LUT R6, R0, 0x20, RZ, 0xc0, !PT ;  /* 0x0000002000067812 */ /* 0x000fc400078ec0ff */
[----:B------:R-:W-:Y:S02]  /*8580*/  LOP3.LUT R3, R3, 0x8, R4, 0xf8, !PT ;  /* 0x0000000803037812 */ /* 0x000fe400078ef804 */
[----:B------:R-:W-:Y:S01]  /*8590*/  SHF.L.U32 R4, R16, 0x2, RZ ;  /* 0x0000000210047819 */ /* 0x000fe200000006ff */
[----:B------:R-:W-:Y:S01]  /*85a0*/  IMAD R6, R17, 0x200, R6 ;  /* 0x0000020011067824 */ /* 0x000fe200078e0206 */
[----:B------:R-:W-:Y:S02]  /*85b0*/  IADD3 R18, R18, 0x1f, RZ ;  /* 0x0000001f12127810 */ /* 0x000fe40007ffe0ff */
[----:B------:R-:W-:Y:S01]  /*85c0*/  LOP3.LUT R4, R3, 0x18, R4, 0x78, !PT ;  /* 0x0000001803047812 */ /* 0x000fe200078e7804 */
[----:B----45:R-:W2:Y:S01]  /*85d0*/  @P0 LDC R19, c[0x0][0x720] ;  /* 0x0001c800ff130b82 */ /* 0x030ea20000000800 */
[----:B------:R-:W-:Y:S02]  /*85e0*/  ISETP.GT.U32.AND P1, PT, R18, 0x3e, PT ;  /* 0x0000003e1200780c */ /* 0x000fe40003f24070 */
[----:B------:R-:W-:-:S02]  /*85f0*/  LOP3.LUT R3, R0, 0x100, RZ, 0xc0, !PT ;  /* 0x0000010000037812 */ /* 0x000fc400078ec0ff */
[----:B------:R-:W-:Y:S02]  /*8600*/  LOP3.LUT P0, RZ, R16, 0x4, RZ, 0xc0, !PT ;  /* 0x0000000410ff7812 */ /* 0x000fe4000780c0ff */
[----:B------:R-:W-:-:S05]  /*8610*/  IADD3 R3, R4, R6, R3 ;  /* 0x0000000604037210 */ /* 0x000fca0007ffe003 */
[----:B------:R-:W-:Y:S02]  /*8620*/  IMAD R3, R3, 0x2, R2 ;  /* 0x0000000203037824 */ /* 0x000fe400078e0202 */
[-C--:B--2---:R-:W-:Y:S01]  /*8630*/  FMUL R5, R26, R19.reuse ;  /* 0x000000131a057220 */ /* 0x084fe20000400000 */
        /* <DEDUP_REMOVED lines=16> */
[-C--:B------:R-:W-:Y:S01]  /*8740*/  FMUL R12, R41, R19.reuse ;  /* 0x00000013290c7220 */ /* 0x080fe20000400000 */
[----:B------:R-:W-:Y:S01]  /*8750*/  MOV R0, 0x10 ;  /* 0x0000001000007802 */ /* 0x000fe20000000f00 */
        /* <DEDUP_REMOVED lines=47> */
[----:B------:R-:W-:-:S02]  /*8a50*/  F2FP.F16.F32.PACK_AB R7, R8, R7 ;  /* 0x000000070807723e */ /* 0x000fc400000000ff */
[----:B------:R-:W-:Y:S02]  /*8a60*/  F2FP.F16.F32.PACK_AB R4, R25, R4 ;  /* 0x000000041904723e */ /* 0x000fe400000000ff */
[----:B------:R-:W-:Y:S02]  /*8a70*/  F2FP.F16.F32.PACK_AB R6, R29, R6 ;  /* 0x000000061d06723e */ /* 0x000fe400000000ff */
[----:B------:R-:W-:Y:S02]  /*8a80*/  F2FP.F16.F32.PACK_AB R8, R33, R32 ;  /* 0x000000202108723e */ /* 0x000fe400000000ff */
[----:B------:R-:W-:Y:S02]  /*8a90*/  F2FP.F16.F32.PACK_AB R9, R16, R9 ;  /* 0x000000091009723e */ /* 0x000fe400000000ff */
[----:B------:R-:W-:Y:S02]  /*8aa0*/  F2FP.F16.F32.PACK_AB R10, R37, R10 ;  /* 0x0000000a250a723e */ /* 0x000fe400000000ff */
[----:B------:R-:W-:-:S02]  /*8ab0*/  F2FP.F16.F32.PACK_AB R11, R18, R11 ;  /* 0x0000000b120b723e */ /* 0x000fc400000000ff */
[----:B------:R-:W-:Y:S02]  /*8ac0*/  SEL R0, R0, 0xfffffff0, !P0 ;  /* 0xfffffff000007807 */ /* 0x000fe40004000000 */
[----:B------:R-:W-:Y:S01]  /*8ad0*/  IADD3 R19, R3, 0x1000, RZ ;  /* 0x0000100003137810 */ /* 0x000fe20007ffe0ff */
[----:B------:R-:W-:Y:S06]  /*8ae0*/  @P1 BRA `(.L_x_67) ;  /* 0x0000000000041947 */ /* 0x000fec0003800000 */
[----:B------:R-:W-:-:S04]  /*8af0*/  DEPBAR.LE SB0, 0x1 ;  /* 0x000080400000791a */ /* 0x000fc80000000000 */
.L_x_67:
[----:B------:R-:W-:Y:S05]  /*8b00*/  WARPSYNC.ALL ;  /* 0x0000000000007948 */ /* 0x000fea0003800000 */
[----:B------:R-:W-:Y:S01]  /*8b10*/  BAR.SYNC.DEFER_BLOCKING 0x1, 0x80 ;  /* 0x0042000000007b1d */ /* 0x000fe20000010000 */
[C---:B------:R-:W-:Y:S01]  /*8b20*/  LEA R20, R0.reuse, R19, 0x1 ;  /* 0x0000001300147211 */ /* 0x040fe200078e08ff */
[----:B------:R-:W-:Y:S01]  /*8b30*/  IMAD R0, R0, 0x2, R3 ;  /* 0x0000000200007824 */ /* 0x000fe200078e0203 */
[----:B------:R-:W-:Y:S02]  /*8b40*/  F2FP.F16.F32.PACK_AB R12, R12, R15 ;  /* 0x0000000f0c0c723e */ /* 0x000fe400000000ff */
[----:B------:R-:W-:Y:S01]  /*8b50*/  F2FP.F16.F32.PACK_AB R14, R14, R17 ;  /* 0x000000110e0e723e */ /* 0x000fe200000000ff */
[----:B------:R-:W-:Y:S01]  /*8b60*/  BSSY B0, `(.L_x_68) ;  /* 0x000001d000007945 */ /* 0x000fe20003800000 */
[----:B------:R-:W-:-:S02]  /*8b70*/  F2FP.F16.F32.PACK_AB R13, R13, R42 ;  /* 0x0000002a0d0d723e */ /* 0x000fc400000000ff */
[----:B------:R-:W-:Y:S02]  /*8b80*/  F2FP.F16.F32.PACK_AB R15, R47, R46 ;  /* 0x0000002e2f0f723e */ /* 0x000fe400000000ff */
[----:B------:R-:W-:Y:S02]  /*8b90*/  F2FP.F16.F32.PACK_AB R16, R49, R48 ;  /* 0x000000303110723e */ /* 0x000fe400000000ff */
[----:B------:R-:W-:Y:S02]  /*8ba0*/  F2FP.F16.F32.PACK_AB R17, R51, R50 ;  /* 0x000000323311723e */ /* 0x000fe400000000ff */
[----:B------:R-:W-:Y:S02]  /*8bb0*/  F2FP.F16.F32.PACK_AB R18, R53, R52 ;  /* 0x000000343512723e */ /* 0x000fe400000000ff */
[----:B------:R-:W-:Y:S01]  /*8bc0*/  F2FP.F16.F32.PACK_AB R19, R55, R54 ;  /* 0x000000363713723e */ /* 0x000fe200000000ff */
[----:B------:R2:W-:Y:S04]  /*8bd0*/  STSM.16.M88.4 [R3], R4 ;  /* 0x0000000403007844 */ /* 0x0005e80000000200 */
[----:B------:R2:W-:Y:S01]  /*8be0*/  STSM.16.M88.4 [R0], R8 ;  /* 0x0000000800007844 */ /* 0x0005e20000000200 */
[----:B------:R-:W-:Y:S01]  /*8bf0*/  @!PT LDS RZ, [RZ] ;  /* 0x00000000fffff984 */ /* 0x000fe20000000800 */
[----:B------:R-:W-:Y:S01]  /*8c00*/  @!PT LDS RZ, [RZ] ;  /* 0x00000000fffff984 */ /* 0x000fe20000000800 */
[----:B------:R-:W-:Y:S01]  /*8c10*/  @!PT LDS RZ, [RZ] ;  /* 0x00000000fffff984 */ /* 0x000fe20000000800 */
[----:B------:R-:W-:Y:S01]  /*8c20*/  @!PT LDS RZ, [RZ] ;  /* 0x00000000fffff984 */ /* 0x000fe20000000800 */
[----:B------:R3:W-:Y:S06]  /*8c30*/  MEMBAR.ALL.CTA ;  /* 0x0000000000007992 */ /* 0x0007ec0000008000 */
[----:B---3--:R-:W3:Y:S02]  /*8c40*/  FENCE.VIEW.ASYNC.S ;  /* 0x00000000000073c6 */ /* 0x008ee40000000000 */
[----:B---3--:R-:W-:Y:S06]  /*8c50*/  BAR.SYNC.DEFER_BLOCKING 0x1, 0x80 ;  /* 0x0042000000007b1d */ /* 0x008fec0000010000 */
[----:B------:R-:W-:Y:S05]  /*8c60*/  @P1 BRA `(.L_x_69) ;  /* 0x0000000000301947 */ /* 0x000fea0003800000 */
[----:B------:R-:W3:Y:S01]  /*8c70*/  S2UR UR10, SR_CTAID.X ;  /* 0x00000000000a79c3 */ /* 0x000ee20000002500 */
[----:B------:R-:W-:Y:S01]  /*8c80*/  ULDC.64 UR4, c[0x0][0x198] ;  /* 0x0000660000047ab9 */ /* 0x000fe20000000a00 */
[----:B------:R-:W-:Y:S01]  /*8c90*/  R2UR UR8, R2 ;  /* 0x00000000020872ca */ /* 0x000fe200000e0000 */
[----:B------:R-:W-:Y:S01]  /*8ca0*/  UIADD3 UR4, UP0, UR4, 0x670, URZ ;  /* 0x0000067004047890 */ /* 0x000fe2000ff1e03f */
[----:B------:R-:W-:Y:S01]  /*8cb0*/  UMOV UR9, URZ ;  /* 0x0000003f00097c82 */ /* 0x000fe20008000000 */
[----:B------:R-:W-:Y:S02]  /*8cc0*/  UMOV UR11, UR36 ;  /* 0x00000024000b7c82 */ /* 0x000fe40008000000 */
[----:B------:R-:W-:Y:S01]  /*8cd0*/  UIADD3.X UR5, URZ, UR5, URZ, UP0, !UPT ;  /* 0x000000053f057290 */ /* 0x000fe200087fe43f */
[----:B------:R-:W-:Y:S01]  /*8ce0*/  UMOV UR12, UR37 ;  /* 0x00000025000c7c82 */ /* 0x000fe20008000000 */
[----:B---3--:R-:W-:-:S09]  /*8cf0*/  USHF.L.U32 UR10, UR10, 0x6, URZ ;  /* 0x000000060a0a7899 */ /* 0x008fd2000800063f */
[----:B------:R3:W-:Y:S01]  /*8d00*/  UTMASTG.4D [UR8], [UR4] ;  /* 0x00000008040073b5 */ /* 0x0007e20008018000 */
[----:B------:R0:W-:Y:S01]  /*8d10*/  UTMACMDFLUSH ;  /* 0x00000000000079b7 */ /* 0x0001e20000000000 */
[----:B---3--:R-:W-:-:S04]  /*8d20*/  DEPBAR.LE SB0, 0x1 ;  /* 0x000080400000791a */ /* 0x008fc80000000000 */
.L_x_69:
[----:B------:R-:W-:Y:S05]  /*8d30*/  BSYNC B0 ;  /* 0x0000000000007941 */ /* 0x000fea0003800000 */
.L_x_68:
[----:B------:R-:W-:Y:S01]  /*8d40*/  BAR.SYNC.DEFER_BLOCKING 0x1, 0x80 ;  /* 0x0042000000007b1d */ /* 0x000fe20000010000 */
[----:B------:R-:W-:Y:S02]  /*8d50*/  F2FP.F16.F32.PACK_AB R64, R65, R64 ;  /* 0x000000404140723e */ /* 0x000fe400000000ff */
[----:B------:R-:W-:Y:S02]  /*8d60*/  F2FP.F16.F32.PACK_AB R65, R67, R66 ;  /* 0x000000424341723e */ /* 0x000fe400000000ff */
[----:B--2---:R-:W-:Y:S01]  /*8d70*/  F2FP.F16.F32.PACK_AB R4, R57, R56 ;  /* 0x000000383904723e */ /* 0x004fe200000000ff */
[----:B------:R-:W-:Y:S01]  /*8d80*/  BSSY B0, `(.L_x_70) ;  /* 0x000001d000007945 */ /* 0x000fe20003800000 */
[----:B------:R-:W-:Y:S02]  /*8d90*/  F2FP.F16.F32.PACK_AB R5, R59, R58 ;  /* 0x0000003a3b05723e */ /* 0x000fe400000000ff */
[----:B------:R-:W-:Y:S02]  /*8da0*/  F2FP.F16.F32.PACK_AB R6, R61, R60 ;  /* 0x0000003c3d06723e */ /* 0x000fe400000000ff */
[----:B------:R-:W-:-:S02]  /*8db0*/  F2FP.F16.F32.PACK_AB R7, R63, R62 ;  /* 0x0000003e3f07723e */ /* 0x000fc400000000ff */
[----:B------:R-:W-:Y:S02]  /*8dc0*/  F2FP.F16.F32.PACK_AB R66, R69, R68 ;  /* 0x000000444542723e */ /* 0x000fe400000000ff */
[----:B------:R-:W-:Y:S01]  /*8dd0*/  F2FP.F16.F32.PACK_AB R67, R71, R70 ;  /* 0x000000464743723e */ /* 0x000fe200000000ff */
[----:B------:R2:W-:Y:S04]  /*8de0*/  STSM.16.M88.4 [R3+0x1000], R12 ;  /* 0x0010000c03007844 */ /* 0x0005e80000000200 */
[----:B------:R2:W-:Y:S01]  /*8df0*/  STSM.16.M88.4 [R0+0x1000], R16 ;  /* 0x0010001000007844 */ /* 0x0005e20000000200 */
        /* <DEDUP_REMOVED lines=9> */
[----:B------:R-:W-:Y:S01]  /*8e90*/  R2UR UR8, R2 ;  /* 0x00000000020872ca */ /* 0x000fe200000e0000 */
[----:B------:R-:W-:Y:S01]  /*8ea0*/  ULDC.64 UR4, c[0x0][0x198] ;  /* 0x0000660000047ab9 */ /* 0x000fe20000000a00 */
[----:B------:R-:W-:Y:S01]  /*8eb0*/  UMOV UR9, 0x20 ;  /* 0x0000002000097882 */ /* 0x000fe20000000000 */
[----:B------:R-:W-:Y:S01]  /*8ec0*/  UIADD3 UR4, UP0, UR4, 0x670, URZ ;  /* 0x0000067004047890 */ /* 0x000fe2000ff1e03f */
[----:B------:R-:W-:Y:S01]  /*8ed0*/  UMOV UR11, UR36 ;  /* 0x00000024000b7c82 */ /* 0x000fe20008000000 */
[----:B------:R-:W-:Y:S02]  /*8ee0*/  UMOV UR12, UR37 ;  /* 0x00000025000c7c82 */ /* 0x000fe40008000000 */
[----:B------:R-:W-:-:S06]  /*8ef0*/  UIADD3.X UR5, URZ, UR5, URZ, UP0, !UPT ;  /* 0x000000053f057290 */ /* 0x000fcc00087fe43f */
[----:B------:R-:W-:Y:S02]  /*8f00*/  UIADD3 UR8, UR8, 0x1000, URZ ;  /* 0x0000100008087890 */ /* 0x000fe4000fffe03f */
[----:B---3--:R-:W-:-:S09]  /*8f10*/  USHF.L.U32 UR10, UR10, 0x6, URZ ;  /* 0x000000060a0a7899 */ /* 0x008fd2000800063f */
[----:B------:R3:W-:Y:S01]  /*8f20*/  UTMASTG.4D [UR8], [UR4] ;  /* 0x00000008040073b5 */ /* 0x0007e20008018000 */
[----:B------:R0:W-:Y:S01]  /*8f30*/  UTMACMDFLUSH ;  /* 0x00000000000079b7 */ /* 0x0001e20000000000 */
[----:B---3--:R-:W-:-:S04]  /*8f40*/  DEPBAR.LE SB0, 0x1 ;  /* 0x000080400000791a */ /* 0x008fc80000000000 */
.L_x_71:
[----:B------:R-:W-:Y:S05]  /*8f50*/  BSYNC B0 ;  /* 0x0000000000007941 */ /* 0x000fea0003800000 */
.L_x_70:
[----:B------:R-:W-:Y:S01]  /*8f60*/  BAR.SYNC.DEFER_BLOCKING 0x1, 0x80 ;  /* 0x0042000000007b1d */ /* 0x000fe20000010000 */
[----:B------:R-:W-:Y:S02]  /*8f70*/  F2FP.F16.F32.PACK_AB R72, R73, R72 ;  /* 0x000000484948723e */ /* 0x000fe400000000ff */
[----:B------:R-:W-:Y:S02]  /*8f80*/  F2FP.F16.F32.PACK_AB R80, R81, R80 ;  /* 0x000000505150723e */ /* 0x000fe400000000ff */
[----:B------:R-:W-:Y:S01]  /*8f90*/  F2FP.F16.F32.PACK_AB R73, R75, R74 ;  /* 0x0000004a4b49723e */ /* 0x000fe200000000ff */
[----:B------:R-:W-:Y:S01]  /*8fa0*/  BSSY B0, `(.L_x_72) ;  /* 0x000001c000007945 */ /* 0x000fe20003800000 */
[----:B------:R-:W-:Y:S02]  /*8fb0*/  F2FP.F16.F32.PACK_AB R81, R83, R82 ;  /* 0x000000525351723e */ /* 0x000fe400000000ff */
[----:B------:R-:W-:Y:S02]  /*8fc0*/  F2FP.F16.F32.PACK_AB R74, R77, R76 ;  /* 0x0000004c4d4a723e */ /* 0x000fe400000000ff */
[----:B------:R-:W-:-:S02]  /*8fd0*/  F2FP.F16.F32.PACK_AB R75, R79, R78 ;  /* 0x0000004e4f4b723e */ /* 0x000fc400000000ff */
        /* <DEDUP_REMOVED lines=9> */
[----:B----4-:R-:W4:Y:S02]  /*9070*/  FENCE.VIEW.ASYNC.S ;  /* 0x00000000000073c6 */ /* 0x010f240000000000 */
[----:B----4-:R-:W-:Y:S06]  /*9080*/  BAR.SYNC.DEFER_BLOCKING 0x1, 0x80 ;  /* 0x0042000000007b1d */ /* 0x010fec0000010000 */
[----:B------:R-:W-:Y:S05]  /*9090*/  @P1 BRA `(.L_x_73) ;  /* 0x0000000000301947 */ /* 0x000fea0003800000 */
[----:B------:R-:W4:Y:S01]  /*90a0*/  S2UR UR10, SR_CTAID.X ;  /* 0x00000000000a79c3 */ /* 0x000f220000002500 */
[----:B------:R-:W-:Y:S01]  /*90b0*/  ULDC.64 UR4, c[0x0][0x198] ;  /* 0x0000660000047ab9 */ /* 0x000fe20000000a00 */
[----:B------:R-:W-:Y:S01]  /*90c0*/  R2UR UR8, R2 ;  /* 0x00000000020872ca */ /* 0x000fe200000e0000 */
[----:B------:R-:W-:Y:S01]  /*90d0*/  UIADD3 UR4, UP0, UR4, 0x670, URZ ;  /* 0x0000067004047890 */ /* 0x000fe2000ff1e03f */
[----:B------:R-:W-:Y:S01]  /*90e0*/  UMOV UR9, 0x40 ;  /* 0x0000004000097882 */ /* 0x000fe20000000000 */
[----:B------:R-:W-:Y:S02]  /*90f0*/  UMOV UR11, UR36 ;  /* 0x00000024000b7c82 */ /* 0x000fe40008000000 */
[----:B------:R-:W-:Y:S01]  /*9100*/  UIADD3.X UR5, URZ, UR5, URZ, UP0, !UPT ;  /* 0x000000053f057290 */ /* 0x000fe200087fe43f */
[----:B------:R-:W-:Y:S01]  /*9110*/  UMOV UR12, UR37 ;  /* 0x00000025000c7c82 */ /* 0x000fe20008000000 */
[----:B----4-:R-:W-:-:S09]  /*9120*/  USHF.L.U32 UR10, UR10, 0x6, URZ ;  /* 0x000000060a0a7899 */ /* 0x010fd2000800063f */
[----:B------:R4:W-:Y:S01]  /*9130*/  UTMASTG.4D [UR8], [UR4] ;  /* 0x00000008040073b5 */ /* 0x0009e20008018000 */
[----:B------:R0:W-:Y:S01]  /*9140*/  UTMACMDFLUSH ;  /* 0x00000000000079b7 */ /* 0x0001e20000000000 */
[----:B----4-:R-:W-:-:S04]  /*9150*/  DEPBAR.LE SB0, 0x1 ;  /* 0x000080400000791a */ /* 0x010fc80000000000 */
.L_x_73:
[----:B------:R-:W-:Y:S05]  /*9160*/  BSYNC B0 ;  /* 0x0000000000007941 */ /* 0x000fea0003800000 */
.L_x_72:
[----:B------:R-:W-:Y:S06]  /*9170*/  BAR.SYNC.DEFER_BLOCKING 0x1, 0x80 ;  /* 0x0042000000007b1d */ /* 0x000fec0000010000 */
[----:B------:R-:W-:Y:S01]  /*9180*/  BSSY B0, `(.L_x_74) ;  /* 0x0000017000007945 */ /* 0x000fe20003800000 */
[----:B------:R4:W-:Y:S04]  /*9190*/  STSM.16.M88.4 [R3+0x1000], R72 ;  /* 0x0010004803007844 */ /* 0x0009e80000000200 */
[----:B------:R4:W-:Y:S01]  /*91a0*/  STSM.16.M88.4 [R20], R80 ;  /* 0x0000005014007844 */ /* 0x0009e20000000200 */
[----:B------:R-:W-:Y:S01]  /*91b0*/  @!PT LDS RZ, [RZ] ;  /* 0x00000000fffff984 */ /* 0x000fe20000000800 */
[----:B------:R-:W-:Y:S01]  /*91c0*/  @!PT LDS RZ, [RZ] ;  /* 0x00000000fffff984 */ /* 0x000fe20000000800 */
[----:B------:R-:W-:Y:S01]  /*91d0*/  @!PT LDS RZ, [RZ] ;  /* 0x00000000fffff984 */ /* 0x000fe20000000800 */
[----:B------:R-:W-:Y:S01]  /*91e0*/  @!PT LDS RZ, [RZ] ;  /* 0x00000000fffff984 */ /* 0x000fe20000000800 */
[----:B------:R5:W-:Y:S06]  /*91f0*/  MEMBAR.ALL.CTA ;  /* 0x0000000000007992 */ /* 0x000bec0000008000 */
[----:B-----5:R-:W5:Y:S02]  /*9200*/  FENCE.VIEW.ASYNC.S ;  /* 0x00000000000073c6 */ /* 0x020f640000000000 */
[----:B-----5:R-:W-:Y:S06]  /*9210*/  BAR.SYNC.DEFER_BLOCKING 0x1, 0x80 ;  /* 0x0042000000007b1d */ /* 0x020fec0000010000 */
[----:B------:R-:W-:Y:S05]  /*9220*/  @P1 BRA `(.L_x_75) ;  /* 0x0000000000301947 */ /* 0x000fea0003800000 */
[----:B------:R-:W5:Y:S01]  /*9230*/  S2UR UR10, SR_CTAID.X ;  /* 0x00000000000a79c3 */ /* 0x000f620000002500 */
        /* <DEDUP_REMOVED lines=8> */
[----:B-----5:R-:W-:-:S09]  /*92c0*/  USHF.L.U32 UR10, UR10, 0x6, URZ ;  /* 0x000000060a0a7899 */ /* 0x020fd2000800063f */
[----:B------:R1:W-:Y:S02]  /*92d0*/  UTMASTG.4D [UR8], [UR4] ;  /* 0x00000008040073b5 */ /* 0x0003e40008018000 */
[----:B-1----:R0:W-:Y:S02]  /*92e0*/  UTMACMDFLUSH ;  /* 0x00000000000079b7 */ /* 0x0021e40000000000 */
.L_x_75:
[----:B------:R-:W-:Y:S05]  /*92f0*/  BSYNC B0 ;  /* 0x0000000000007941 */ /* 0x000fea0003800000 */
.L_x_74:
[----:B------:R-:W-:-:S04]  /*9300*/  DEPBAR.LE SB0, 0x0 ;  /* 0x000080000000791a */ /* 0x000fc80000000000 */
[----:B------:R-:W-:Y:S05]  /*9310*/  EXIT ;  /* 0x000000000000794d */ /* 0x000fea0003800000 */
.L_x_7:
[----:B-1----:R1:W2:Y:S02]  /*9320*/  SYNCS.PHASECHK.TRANS64.TRYWAIT P2, [R3+URZ+0x14048], R2 ;  /* 0x01404802030075a7 */ /* 0x0022a4000804017f */
[----:B--2---:R-:W-:Y:S05]  /*9330*/  @!P2 NANOSLEEP.SYNCS 0x989680 ;  /* 0x009896800000a95d */ /* 0x004fea0003900000 */
[----:B------:R-:W2:Y:S02]  /*9340*/  @!P2 SYNCS.PHASECHK.TRANS64 P2, [R3+URZ+0x14048], R2 ;  /* 0x014048020300a5a7 */ /* 0x000ea4000804007f */
[----:B--2---:R-:W-:Y:S05]  /*9350*/  @!P2 BRA `(.L_x_7) ;  /* 0xfffffffc00f0a947 */ /* 0x004fea000383ffff */
[----:B------:R-:W-:Y:S05]  /*9360*/  BRA `(.L_x_76) ;  /* 0xffffff7000e87947 */ /* 0x000fea000383ffff */
.L_x_12:
[----:B-1----:R1:W2:Y:S02]  /*9370*/  SYNCS.PHASECHK.TRANS64.TRYWAIT P1, [R2+URZ+0x14020], R3 ;  /* 0x01402003020075a7 */ /* 0x0022a4000802017f */
[----:B--2---:R-:W-:Y:S05]  /*9380*/  @!P1 NANOSLEEP.SYNCS 0x989680 ;  /* 0x009896800000995d */ /* 0x004fea0003900000 */
[----:B------:R-:W2:Y:S02]  /*9390*/  @!P1 SYNCS.PHASECHK.TRANS64 P1, [R2+URZ+0x14020], R3 ;  /* 0x01402003020095a7 */ /* 0x000ea4000802007f */
[----:B--2---:R-:W-:Y:S05]  /*93a0*/  @!P1 BRA `(.L_x_12) ;  /* 0xfffffffc00f09947 */ /* 0x004fea000383ffff */
[----:B------:R-:W-:Y:S05]  /*93b0*/  BRA `(.L_x_77) ;  /* 0xffffff74009c7947 */ /* 0x000fea000383ffff */
.L_x_14:
[----:B-1----:R1:W2:Y:S02]  /*93c0*/  SYNCS.PHASECHK.TRANS64.TRYWAIT P1, [R2+URZ+0x14020], R3 ;  /* 0x01402003020075a7 */ /* 0x0022a4000802017f */
[----:B--2---:R-:W-:Y:S05]  /*93d0*/  @!P1 NANOSLEEP.SYNCS 0x989680 ;  /* 0x009896800000995d */ /* 0x004fea0003900000 */
[----:B------:R-:W2:Y:S02]  /*93e0*/  @!P1 SYNCS.PHASECHK.TRANS64 P1, [R2+URZ+0x14020], R3 ;  /* 0x01402003020095a7 */ /* 0x000ea4000802007f */
[----:B--2---:R-:W-:Y:S05]  /*93f0*/  @!P1 BRA `(.L_x_14) ;  /* 0xfffffffc00f09947 */ /* 0x004fea000383ffff */
[----:B------:R-:W-:Y:S05]  /*9400*/  BRA `(.L_x_78) ;  /* 0xffffff7800107947 */ /* 0x000fea000383ffff */
.L_x_17:
[----:B-1----:R1:W2:Y:S02]  /*9410*/  SYNCS.PHASECHK.TRANS64.TRYWAIT P1, [R3+URZ+0x14020], R4 ;  /* 0x01402004030075a7 */ /* 0x0022a4000802017f */
[----:B--2---:R-:W-:Y:S05]  /*9420*/  @!P1 NANOSLEEP.SYNCS 0x989680 ;  /* 0x009896800000995d */ /* 0x004fea0003900000 */
[----:B------:R-:W2:Y:S02]  /*9430*/  @!P1 SYNCS.PHASECHK.TRANS64 P1, [R3+URZ+0x14020], R4 ;  /* 0x01402004030095a7 */ /* 0x000ea4000802007f */
[----:B--2---:R-:W-:Y:S05]  /*9440*/  @!P1 BRA `(.L_x_17) ;  /* 0xfffffffc00f09947 */ /* 0x004fea000383ffff */
[----:B------:R-:W-:Y:S05]  /*9450*/  BRA `(.L_x_79) ;  /* 0xffffff7800a07947 */ /* 0x000fea000383ffff */
.L_x_19:
[----:B-1----:R1:W2:Y:S02]  /*9460*/  SYNCS.PHASECHK.TRANS64.TRYWAIT P1, [R3+URZ+0x14020], R2 ;  /* 0x01402002030075a7 */ /* 0x0022a4000802017f */
[----:B--2---:R-:W-:Y:S05]  /*9470*/  @!P1 NANOSLEEP.SYNCS 0x989680 ;  /* 0x009896800000995d */ /* 0x004fea0003900000 */
[----:B------:R-:W2:Y:S02]  /*9480*/  @!P1 SYNCS.PHASECHK.TRANS64 P1, [R3+URZ+0x14020], R2 ;  /* 0x01402002030095a7 */ /* 0x000ea4000802007f */
[----:B--2---:R-:W-:Y:S05]  /*9490*/  @!P1 BRA `(.L_x_19) ;  /* 0xfffffffc00f09947 */ /* 0x004fea000383ffff */
[----:B------:R-:W-:Y:S05]  /*94a0*/  BRA `(.L_x_80) ;  /* 0xffffff7c002c7947 */ /* 0x000fea000383ffff */
.L_x_21:
[----:B-1----:R1:W2:Y:S02]  /*94b0*/  SYNCS.PHASECHK.TRANS64.TRYWAIT P1, [R2+URZ+0x14040], R57 ;  /* 0x01404039020075a7 */ /* 0x0022a4000802017f */
[----:B--2---:R-:W-:Y:S05]  /*94c0*/  @!P1 NANOSLEEP.SYNCS 0x989680 ;  /* 0x009896800000995d */ /* 0x004fea0003900000 */
[----:B------:R-:W2:Y:S02]  /*94d0*/  @!P1 SYNCS.PHASECHK.TRANS64 P1, [R2+URZ+0x14040], R57 ;  /* 0x01404039020095a7 */ /* 0x000ea4000802007f */
[----:B--2---:R-:W-:Y:S05]  /*94e0*/  @!P1 BRA `(.L_x_21) ;  /* 0xfffffffc00f09947 */ /* 0x004fea000383ffff */
[----:B------:R-:W-:Y:S05]  /*94f0*/  BRA `(.L_x_81) ;  /* 0xffffff7c00c07947 */ /* 0x000fea000383ffff */
.L_x_22:
[----:B--2---:R2:W3:Y:S02]  /*9500*/  SYNCS.PHASECHK.TRANS64.TRYWAIT P1, [R2+URZ+0x14000], R57 ;  /* 0x01400039020075a7 */ /* 0x0044e4000802017f */
[----:B---3--:R-:W-:Y:S05]  /*9510*/  @!P1 NANOSLEEP.SYNCS 0x989680 ;  /* 0x009896800000995d */ /* 0x008fea0003900000 */
[----:B------:R-:W3:Y:S02]  /*9520*/  @!P1 SYNCS.PHASECHK.TRANS64 P1, [R2+URZ+0x14000], R57 ;  /* 0x01400039020095a7 */ /* 0x000ee4000802007f */
[----:B---3--:R-:W-:Y:S05]  /*9530*/  @!P1 BRA `(.L_x_22) ;  /* 0xfffffffc00f09947 */ /* 0x008fea000383ffff */
[----:B------:R-:W-:Y:S05]  /*9540*/  BRA `(.L_x_82) ;  /* 0xffffff7c00cc7947 */ /* 0x000fea000383ffff */
.L_x_23:
[----:B---3--:R3:W4:Y:S02]  /*9550*/  SYNCS.PHASECHK.TRANS64.TRYWAIT P6, [R2+URZ+0x14008], R57 ;  /* 0x01400839020075a7 */ /* 0x00872400080c017f */
[----:B----4-:R-:W-:Y:S05]  /*9560*/  @!P6 NANOSLEEP.SYNCS 0x989680 ;  /* 0x009896800000e95d */ /* 0x010fea0003900000 */
[----:B------:R-:W4:Y:S02]  /*9570*/  @!P6 SYNCS.PHASECHK.TRANS64 P6, [R2+URZ+0x14008], R57 ;  /* 0x014008390200e5a7 */ /* 0x000f2400080c007f */
[----:B----4-:R-:W-:Y:S05]  /*9580*/  @!P6 BRA `(.L_x_23) ;  /* 0xfffffffc00f0e947 */ /* 0x010fea000383ffff */
[----:B------:R-:W-:Y:S05]  /*9590*/  BRA `(.L_x_83) ;  /* 0xffffff8c00ec7947 */ /* 0x000fea000383ffff */
.L_x_25:
[----:B--2---:R2:W3:Y:S02]  /*95a0*/  SYNCS.PHASECHK.TRANS64.TRYWAIT P2, [R19+URZ+0x14000], R14 ;  /* 0x0140000e130075a7 */ /* 0x0044e4000804017f */
[----:B---3--:R-:W-:Y:S05]  /*95b0*/  @!P2 NANOSLEEP.SYNCS 0x989680 ;  /* 0x009896800000a95d */ /* 0x008fea0003900000 */
[----:B------:R-:W3:Y:S02]  /*95c0*/  @!P2 SYNCS.PHASECHK.TRANS64 P2, [R19+URZ+0x14000], R14 ;  /* 0x0140000e1300a5a7 */ /* 0x000ee4000804007f */
[----:B---3--:R-:W-:Y:S05]  /*95d0*/  @!P2 BRA `(.L_x_25) ;  /* 0xfffffffc00f0a947 */ /* 0x008fea000383ffff */
[----:B------:R-:W-:Y:S05]  /*95e0*/  BRA `(.L_x_84) ;  /* 0xffffff9800e07947 */ /* 0x000fea000383ffff */
.L_x_28:
[----:B-1----:R1:W2:Y:S02]  /*95f0*/  SYNCS.PHASECHK.TRANS64.TRYWAIT P3, [R14+URZ+0x14020], R19 ;  /* 0x014020130e0075a7 */ /* 0x0022a4000806017f */
[----:B--2---:R-:W-:Y:S05]  /*9600*/  @!P3 NANOSLEEP.SYNCS 0x989680 ;  /* 0x009896800000b95d */ /* 0x004fea0003900000 */
[----:B------:R-:W2:Y:S02]  /*9610*/  @!P3 SYNCS.PHASECHK.TRANS64 P3, [R14+URZ+0x14020], R19 ;  /* 0x014020130e00b5a7 */ /* 0x000ea4000806007f */
[----:B--2---:R-:W-:Y:S05]  /*9620*/  @!P3 BRA `(.L_x_28) ;  /* 0xfffffffc00f0b947 */ /* 0x004fea000383ffff */
[----:B------:R-:W-:Y:S05]  /*9630*/  BRA `(.L_x_85) ;  /* 0xffffff9c00987947 */ /* 0x000fea000383ffff */
.L_x_30:
[----:B-1----:R1:W2:Y:S02]  /*9640*/  SYNCS.PHASECHK.TRANS64.TRYWAIT P5, [R20+URZ+0x14000], R121 ;  /* 0x01400079140075a7 */ /* 0x0022a400080a017f */
[----:B--2---:R-:W-:Y:S05]  /*9650*/  @!P5 NANOSLEEP.SYNCS 0x989680 ;  /* 0x009896800000d95d */ /* 0x004fea0003900000 */
[----:B------:R-:W2:Y:S02]  /*9660*/  @!P5 SYNCS.PHASECHK.TRANS64 P5, [R20+URZ+0x14000], R121 ;  /* 0x014000791400d5a7 */ /* 0x000ea400080a007f */
[----:B--2---:R-:W-:Y:S05]  /*9670*/  @!P5 BRA `(.L_x_30) ;  /* 0xfffffffc00f0d947 */ /* 0x004fea000383ffff */
[----:B------:R-:W-:Y:S05]  /*9680*/  BRA `(.L_x_86) ;  /* 0xffffffa400247947 */ /* 0x000fea000383ffff */
.L_x_34:
[----:B-1----:R1:W2:Y:S02]  /*9690*/  SYNCS.PHASECHK.TRANS64.TRYWAIT P2, [R14+URZ+0x14020], R21 ;  /* 0x014020150e0075a7 */ /* 0x0022a4000804017f */
[----:B--2---:R-:W-:Y:S05]  /*96a0*/  @!P2 NANOSLEEP.SYNCS 0x989680 ;  /* 0x009896800000a95d */ /* 0x004fea0003900000 */
[----:B------:R-:W2:Y:S02]  /*96b0*/  @!P2 SYNCS.PHASECHK.TRANS64 P2, [R14+URZ+0x14020], R21 ;  /* 0x014020150e00a5a7 */ /* 0x000ea4000804007f */
[----:B--2---:R-:W-:Y:S05]  /*96c0*/  @!P2 BRA `(.L_x_34) ;  /* 0xfffffffc00f0a947 */ /* 0x004fea000383ffff */
[----:B------:R-:W-:Y:S05]  /*96d0*/  BRA `(.L_x_87) ;  /* 0xffffffb800087947 */ /* 0x000fea000383ffff */
.L_x_38:
[----:B--2---:R2:W3:Y:S02]  /*96e0*/  SYNCS.PHASECHK.TRANS64.TRYWAIT P1, [R19+URZ+0x14000], R18 ;  /* 0x01400012130075a7 */ /* 0x0044e4000802017f */
[----:B---3--:R-:W-:Y:S05]  /*96f0*/  @!P1 NANOSLEEP.SYNCS 0x989680 ;  /* 0x009896800000995d */ /* 0x008fea0003900000 */
[----:B------:R-:W3:Y:S02]  /*9700*/  @!P1 SYNCS.PHASECHK.TRANS64 P1, [R19+URZ+0x14000], R18 ;  /* 0x01400012130095a7 */ /* 0x000ee4000802007f */
[----:B---3--:R-:W-:Y:S05]  /*9710*/  @!P1 BRA `(.L_x_38) ;  /* 0xfffffffc00f09947 */ /* 0x008fea000383ffff */
[----:B------:R-:W-:Y:S05]  /*9720*/  BRA `(.L_x_88) ;  /* 0xffffffb800c07947 */ /* 0x000fea000383ffff */
.L_x_41:
[----:B-1----:R1:W2:Y:S02]  /*9730*/  SYNCS.PHASECHK.TRANS64.TRYWAIT P2, [R18+URZ+0x14020], R19 ;  /* 0x01402013120075a7 */ /* 0x0022a4000804017f */
[----:B--2---:R-:W-:Y:S05]  /*9740*/  @!P2 NANOSLEEP.SYNCS 0x989680 ;  /* 0x009896800000a95d */ /* 0x004fea0003900000 */
[----:B------:R-:W2:Y:S02]  /*9750*/  @!P2 SYNCS.PHASECHK.TRANS64 P2, [R18+URZ+0x14020], R19 ;  /* 0x014020131200a5a7 */ /* 0x000ea4000804007f */
[----:B--2---:R-:W-:Y:S05]  /*9760*/  @!P2 BRA `(.L_x_41) ;  /* 0xfffffffc00f0a947 */ /* 0x004fea000383ffff */
[----:B------:R-:W-:Y:S05]  /*9770*/  BRA `(.L_x_89) ;  /* 0xffffffbc00b47947 */ /* 0x000fea000383ffff */
.L_x_44:
[----:B-1----:R1:W2:Y:S02]  /*9780*/  SYNCS.PHASECHK.TRANS64.TRYWAIT P4, [R22+URZ+0x14000], R121 ;  /* 0x01400079160075a7 */ /* 0x0022a4000808017f */
[----:B--2---:R-:W-:Y:S05]  /*9790*/  @!P4 NANOSLEEP.SYNCS 0x989680 ;  /* 0x009896800000c95d */ /* 0x004fea0003900000 */
[----:B------:R-:W2:Y:S02]  /*97a0*/  @!P4 SYNCS.PHASECHK.TRANS64 P4, [R22+URZ+0x14000], R121 ;  /* 0x014000791600c5a7 */ /* 0x000ea4000808007f */
[----:B--2---:R-:W-:Y:S05]  /*97b0*/  @!P4 BRA `(.L_x_44) ;  /* 0xfffffffc00f0c947 */ /* 0x004fea000383ffff */
[----:B------:R-:W-:Y:S05]  /*97c0*/  BRA `(.L_x_90) ;  /* 0xffffffc800587947 */ /* 0x000fea000383ffff */
.L_x_48:
[----:B-1----:R1:W2:Y:S02]  /*97d0*/  SYNCS.PHASECHK.TRANS64.TRYWAIT P1, [R6+URZ+0x14020], R21 ;  /* 0x01402015060075a7 */ /* 0x0022a4000802017f */
[----:B--2---:R-:W-:Y:S05]  /*97e0*/  @!P1 NANOSLEEP.SYNCS 0x989680 ;  /* 0x009896800000995d */ /* 0x004fea0003900000 */
[----:B------:R-:W2:Y:S02]  /*97f0*/  @!P1 SYNCS.PHASECHK.TRANS64 P1, [R6+URZ+0x14020], R21 ;  /* 0x01402015060095a7 */ /* 0x000ea4000802007f */
[----:B--2---:R-:W-:Y:S05]  /*9800*/  @!P1 BRA `(.L_x_48) ;  /* 0xfffffffc00f09947 */ /* 0x004fea000383ffff */
[----:B------:R-:W-:Y:S05]  /*9810*/  BRA `(.L_x_91) ;  /* 0xffffffdc002c7947 */ /* 0x000fea000383ffff */
        .weak           $__internal_0_$__cuda_sm20_rcp_rn_f32_slowpath
        .type           $__internal_0_$__cuda_sm20_rcp_rn_f32_slowpath,@function
        .size           $__internal_0_$__cuda_sm20_rcp_rn_f32_slowpath,(.L_x_97 - $__internal_0_$__cuda_sm20_rcp_rn_f32_slowpath)
$__internal_0_$__cuda_sm20_rcp_rn_f32_slowpath:
[----:B------:R-:W-:Y:S01]  /*9820*/  SHF.L.U32 R3, R0, 0x1, RZ ;  /* 0x0000000100037819 */ /* 0x000fe200000006ff */
[----:B------:R-:W-:Y:S03]  /*9830*/  BSSY B2, `(.L_x_92) ;  /* 0x0000030000027945 */ /* 0x000fe60003800000 */
[----:B------:R-:W-:-:S04]  /*9840*/  SHF.R.U32.HI R3, RZ, 0x18, R3 ;  /* 0x00000018ff037819 */ /* 0x000fc80000011603 */
[----:B------:R-:W-:-:S13]  /*9850*/  ISETP.NE.U32.AND P0, PT, R3, RZ, PT ;  /* 0x000000ff0300720c */ /* 0x000fda0003f05070 */
[----:B------:R-:W-:Y:S05]  /*9860*/  @P0 BRA `(.L_x_93) ;  /* 0x0000000000280947 */ /* 0x000fea0003800000 */
[----:B------:R-:W-:-:S04]  /*9870*/  SHF.L.U32 R3, R0, 0x1, RZ ;  /* 0x0000000100037819 */ /* 0x000fc800000006ff */
[----:B------:R-:W-:-:S13]  /*9880*/  ISETP.NE.AND P0, PT, R3, RZ, PT ;  /* 0x000000ff0300720c */ /* 0x000fda0003f05270 */
[----:B------:R-:W-:Y:S01]  /*9890*/  @P0 FFMA R10, R0, 1.84467440737095516160e+19, RZ ;  /* 0x5f800000000a0823 */ /* 0x000fe200000000ff */
[----:B------:R-:W-:Y:S08]  /*98a0*/  @!P0 MUFU.RCP R5, R0 ;  /* 0x0000000000058308 */ /* 0x000ff00000001000 */
[----:B------:R-:W1:Y:S02]  /*98b0*/  @P0 MUFU.RCP R3, R10 ;  /* 0x0000000a00030308 */ /* 0x000e640000001000 */
[----:B-1----:R-:W-:-:S04]  /*98c0*/  @P0 FFMA R11, R10, R3, -1 ;  /* 0xbf8000000a0b0423 */ /* 0x002fc80000000003 */
[----:B------:R-:W-:-:S04]  /*98d0*/  @P0 FADD.FTZ R12, -R11, -RZ ;  /* 0x800000ff0b0c0221 */ /* 0x000fc80000010100 */
[----:B------:R-:W-:-:S04]  /*98e0*/  @P0 FFMA R3, R3, R12, R3 ;  /* 0x0000000c03030223 */ /* 0x000fc80000000003 */
[----:B------:R-:W-:Y:S01]  /*98f0*/  @P0 FFMA R5, R3, 1.84467440737095516160e+19, RZ ;  /* 0x5f80000003050823 */ /* 0x000fe200000000ff */
[----:B------:R-:W-:Y:S06]  /*9900*/  BRA `(.L_x_94) ;  /* 0x0000000000887947 */ /* 0x000fec0003800000 */
.L_x_93:
[----:B------:R-:W-:-:S05]  /*9910*/  VIADD R5, R3, 0xffffff03 ;  /* 0xffffff0303057836 */ /* 0x000fca0000000000 */
[----:B------:R-:W-:-:S13]  /*9920*/  ISETP.GT.U32.AND P0, PT, R5, 0x1, PT ;  /* 0x000000010500780c */ /* 0x000fda0003f04070 */
[----:B------:R-:W-:Y:S05]  /*9930*/  @P0 BRA `(.L_x_95) ;  /* 0x0000000000780947 */ /* 0x000fea0003800000 */
[----:B------:R-:W-:Y:S02]  /*9940*/  LOP3.LUT R10, R0, 0x7fffff, RZ, 0xc0, !PT ;  /* 0x007fffff000a7812 */ /* 0x000fe400078ec0ff */
[----:B------:R-:W-:Y:S02]  /*9950*/  MOV R14, 0x3 ;  /* 0x00000003000e7802 */ /* 0x000fe40000000f00 */
[----:B------:R-:W-:Y:S02]  /*9960*/  LOP3.LUT R10, R10, 0x3f800000, RZ, 0xfc, !PT ;  /* 0x3f8000000a0a7812 */ /* 0x000fe400078efcff */
[----:B------:R-:W-:Y:S02]  /*9970*/  SHF.L.U32 R15, R14, R5, RZ ;  /* 0x000000050e0f7219 */ /* 0x000fe400000006ff */
[----:B------:R-:W1:Y:S01]  /*9980*/  MUFU.RCP R11, R10 ;  /* 0x0000000a000b7308 */ /* 0x000e620000001000 */
[----:B------:R-:W-:Y:S01]  /*9990*/  IADD3 R3, R3, -0xfc, RZ ;  /* 0xffffff0403037810 */ /* 0x000fe20007ffe0ff */
[----:B-1----:R-:W-:-:S04]  /*99a0*/  FFMA R12, R10, R11, -1 ;  /* 0xbf8000000a0c7423 */ /* 0x002fc8000000000b */
[----:B------:R-:W-:-:S04]  /*99b0*/  FADD.FTZ R12, -R12, -RZ ;  /* 0x800000ff0c0c7221 */ /* 0x000fc80000010100 */
[CCC-:B------:R-:W-:Y:S01]  /*99c0*/  FFMA.RM R13, R11.reuse, R12.reuse, R11.reuse ;  /* 0x0000000c0b0d7223 */ /* 0x1c0fe2000000400b */
[----:B------:R-:W-:-:S04]  /*99d0*/  FFMA.RP R12, R11, R12, R11 ;  /* 0x0000000c0b0c7223 */ /* 0x000fc8000000800b */
[C---:B------:R-:W-:Y:S02]  /*99e0*/  LOP3.LUT R11, R13.reuse, 0x7fffff, RZ, 0xc0, !PT ;  /* 0x007fffff0d0b7812 */ /* 0x040fe400078ec0ff */
[----:B------:R-:W-:Y:S02]  /*99f0*/  FSETP.NEU.FTZ.AND P0, PT, R13, R12, PT ;  /* 0x0000000c0d00720b */ /* 0x000fe40003f1d000 */
[----:B------:R-:W-:Y:S02]  /*9a00*/  LOP3.LUT R12, R11, 0x800000, RZ, 0xfc, !PT ;  /* 0x008000000b0c7812 */ /* 0x000fe400078efcff */
[----:B------:R-:W-:Y:S02]  /*9a10*/  SEL R11, RZ, 0xffffffff, !P0 ;  /* 0xffffffffff0b7807 */ /* 0x000fe40004000000 */
[----:B------:R-:W-:Y:S02]  /*9a20*/  LOP3.LUT R10, R15, R12, RZ, 0xc0, !PT ;  /* 0x0000000c0f0a7212 */ /* 0x000fe400078ec0ff */
[----:B------:R-:W-:-:S02]  /*9a30*/  IADD3 R11, -R11, RZ, RZ ;  /* 0x000000ff0b0b7210 */ /* 0x000fc40007ffe1ff */
[-C--:B------:R-:W-:Y:S02]  /*9a40*/  SHF.R.U32.HI R10, RZ, R5.reuse, R10 ;  /* 0x00000005ff0a7219 */ /* 0x080fe4000001160a */
[--C-:B------:R-:W-:Y:S02]  /*9a50*/  LOP3.LUT P1, RZ, R11, R5, R12.reuse, 0xf8, !PT ;  /* 0x000000050bff7212 */ /* 0x100fe4000782f80c */
[C---:B------:R-:W-:Y:S02]  /*9a60*/  LOP3.LUT P0, RZ, R10.reuse, 0x1, RZ, 0xc0, !PT ;  /* 0x000000010aff7812 */ /* 0x040fe4000780c0ff */
[----:B------:R-:W-:Y:S02]  /*9a70*/  LOP3.LUT P2, RZ, R10, 0x2, RZ, 0xc0, !PT ;  /* 0x000000020aff7812 */ /* 0x000fe4000784c0ff */
[----:B------:R-:W-:Y:S02]  /*9a80*/  SHF.R.U32.HI R3, RZ, R3, R12 ;  /* 0x00000003ff037219 */ /* 0x000fe4000001160c */
[----:B------:R-:W-:-:S02]  /*9a90*/  PLOP3.LUT P0, PT, P0, P1, P2, 0xe0, 0x0 ;  /* 0x000000000000781c */ /* 0x000fc40000703c20 */
[----:B------:R-:W-:Y:S02]  /*9aa0*/  LOP3.LUT P1, RZ, R0, 0x7fffff, RZ, 0xc0, !PT ;  /* 0x007fffff00ff7812 */ /* 0x000fe4000782c0ff */
[----:B------:R-:W-:-:S05]  /*9ab0*/  SEL R5, RZ, 0x1, !P0 ;  /* 0x00000001ff057807 */ /* 0x000fca0004000000 */
[----:B------:R-:W-:-:S05]  /*9ac0*/  IMAD.MOV R5, RZ, RZ, -R5 ;  /* 0x000000ffff057224 */ /* 0x000fca00078e0a05 */
[----:B------:R-:W-:-:S13]  /*9ad0*/  ISETP.GE.AND P0, PT, R5, RZ, PT ;  /* 0x000000ff0500720c */ /* 0x000fda0003f06270 */
[----:B------:R-:W-:-:S05]  /*9ae0*/  @!P0 IADD3 R3, R3, 0x1, RZ ;  /* 0x0000000103038810 */ /* 0x000fca0007ffe0ff */
[----:B------:R-:W-:-:S05]  /*9af0*/  @!P1 IMAD.SHL.U32 R3, R3, 0x2, RZ ;  /* 0x0000000203039824 */ /* 0x000fca00078e00ff */
[----:B------:R-:W-:Y:S01]  /*9b00*/  LOP3.LUT R5, R3, 0x80000000, R0, 0xf8, !PT ;  /* 0x8000000003057812 */ /* 0x000fe200078ef800 */
[----:B------:R-:W-:Y:S06]  /*9b10*/  BRA `(.L_x_94) ;  /* 0x0000000000047947 */ /* 0x000fec0003800000 */
.L_x_95:
[----:B------:R1:W2:Y:S02]  /*9b20*/  MUFU.RCP R5, R0 ;  /* 0x0000000000057308 */ /* 0x0002a40000001000 */
.L_x_94:
[----:B------:R-:W-:Y:S05]  /*9b30*/  BSYNC B2 ;  /* 0x0000000000027941 */ /* 0x000fea0003800000 */
.L_x_92:
[----:B--2---:R-:W-:Y:S02]  /*9b40*/  MOV R3, R5 ;  /* 0x0000000500037202 */ /* 0x004fe40000000f00 */
[----:B------:R-:W-:-:S04]  /*9b50*/  MOV R5, 0x0 ;  /* 0x0000000000057802 */ /* 0x000fc80000000f00 */
[----:B-1----:R-:W-:Y:S05]  /*9b60*/  RET.REL.NODEC R4 `(_ZN7cutlass13device_kernelINS_4fmha6kernel13FmhaKernelTmaINS1_10collective15FmhaMainloopTmaINS_6half_tEfN4cute5tupleIJNS7_1CILi64EEESA_NS9_ILi128EEEEEENS4_14ResidualFusionEJEEENS4_15FmhaFwdEpilogueIS6_fNS8_IJSA_SB_SA_EEEEEJEEEEEvNT_6ParamsE) ;  /* 0xffffff6404247950 */ /* 0x002fea0003c3ffff */
.L_x_96:
[----:B------:R-:W-:-:S00]  /*9b70*/  BRA `(.L_x_96) ;  /* 0xfffffffc00fc7947 */ /* 0x000fc0000383ffff */
[----:B------:R-:W-:-:S00]  /*9b80*/  NOP ;  /* 0x0000000000007918 */ /* 0x000fc00000000000 */
[----:B------:R-:W-:-:S00]  /*9b90*/  NOP ;  /* 0x0000000000007918 */ /* 0x000fc00000000000 */
[----:B------:R-:W-:-:S00]  /*9ba0*/  NOP ;  /* 0x0000000000007918 */ /* 0x000fc00000000000 */
[----:B------:R-:W-:-:S00]  /*9bb0*/  NOP ;  /* 0x0000000000007918 */ /* 0x000fc00000000000 */
[----:B------:R-:W-:-:S00]  /*9bc0*/  NOP ;  /* 0x0000000000007918 */ /* 0x000fc00000000000 */
[----:B------:R-:W-:-:S00]  /*9bd0*/  NOP ;  /* 0x0000000000007918 */ /* 0x000fc00000000000 */
[----:B------:R-:W-:-:S00]  /*9be0*/  NOP ;  /* 0x0000000000007918 */ /* 0x000fc00000000000 */
[----:B------:R-:W-:-:S00]  /*9bf0*/  NOP ;  /* 0x0000000000007918 */ /* 0x000fc00000000000 */
.L_x_97:


//--------------------- .nv.global.init           --------------------------
	.section	.nv.global.init,"aw",@progbits
.nv.global.init:
	.type		$str$23,@object
	.size		$str$23,($str$24 - $str$23)
$str$23:
        /*0000*/ 	.byte	0x28, 0x61, 0x64, 0x64, 0x72, 0x65, 0x73, 0x73, 0x20, 0x26, 0x20, 0x6d, 0x61, 0x73, 0x6b, 0x29
        /*0010*/ 	.byte	0x20, 0x3d, 0x3d, 0x20, 0x30, 0x00
	.type		$str$24,@object
	.size		$str$24,(__unnamed_1 - $str$24)
$str$24:
        /*0016*/ 	.byte	0x2f, 0x74, 0x6d, 0x70, 0x2f, 0x63, 0x75, 0x74, 0x6c, 0x61, 0x73, 0x73, 0x5f, 0x73, 0x77, 0x65
        /*0026*/ 	.byte	0x65, 0x70, 0x5f, 0x73, 0x72, 0x63, 0x2f, 0x69, 0x6e, 0x63, 0x6c, 0x75, 0x64, 0x65, 0x2f, 0x63
        /*0036*/ 	.byte	0x75, 0x74, 0x65, 0x2f, 0x70, 0x6f, 0x69, 0x6e, 0x74, 0x65, 0x72, 0x5f, 0x66, 0x6c, 0x61, 0x67
        /*0046*/ 	.byte	0x67, 0x65, 0x64, 0x2e, 0x68, 0x70, 0x70, 0x00
	.type		__unnamed_1,@object
	.size		__unnamed_1,(__unnamed_2 - __unnamed_1)
__unnamed_1:
        /*004e*/ 	.byte	0x61, 0x75, 0x74, 0x6f, 0x20, 0x63, 0x75, 0x74, 0x65, 0x3a, 0x3a, 0x61, 0x73, 0x5f, 0x70, 0x6f
        /* <DEDUP_REMOVED lines=27> */
        /*020e*/ 	.byte	0x3e, 0x3e, 0x3e, 0x3e, 0x3e, 0x5d, 0x00
	.type		__unnamed_2,@object
	.size		__unnamed_2,(.L_1 - __unnamed_2)
__unnamed_2:
        /* <DEDUP_REMOVED lines=29> */
.L_1:


//--------------------- .nv.shared._ZN7cutlass13device_kernelINS_4fmha6kernel13FmhaKernelTmaINS1_10collective15FmhaMainloopTmaINS_6half_tEfN4cute5tupleIJNS7_1CILi64EEESA_NS9_ILi128EEEEEENS4_14ResidualFusionEJEEENS4_15FmhaFwdEpilogueIS6_fNS8_IJSA_SB_SA_EEEEEJEEEEEvNT_6ParamsE --------------------------
	.section	.nv.shared._ZN7cutlass13device_kernelINS_4fmha6kernel13FmhaKernelTmaINS1_10collective15FmhaMainloopTmaINS_6half_tEfN4cute5tupleIJNS7_1CILi64EEESA_NS9_ILi128EEEEEENS4_14ResidualFusionEJEEENS4_15FmhaFwdEpilogueIS6_fNS8_IJSA_SB_SA_EEEEEJEEEEEvNT_6ParamsE,"aw",@nobits
	.sectionflags	@""
	.align	16
	.zero		1024


//--------------------- .nv.shared.reserved.0     --------------------------
	.section	.nv.shared.reserved.0,"aw",@nobits
	.weak		__nv_reservedSMEM_offset_0_alias
	.size		__nv_reservedSMEM_offset_0_alias, 0, 0
	.other		__nv_reservedSMEM_offset_0_alias,@"STO_CUDA_RESERVED_SHARED STV_DEFAULT"
__nv_reservedSMEM_offset_0_alias:
	.zero		0


//--------------------- .nv.global                --------------------------
	.section	.nv.global,"aw",@nobits
.nv.global:
	.type		_ZN39_INTERNAL_7199ee26_4_k_cu_1109f1b6_30684cute1_E,@object
	.size		_ZN39_INTERNAL_7199ee26_4_k_cu_1109f1b6_30684cute1_E,(_ZN39_INTERNAL_7199ee26_4_k_cu_1109f1b6_30684cuda3std3__45__cpo6cbeginE - _ZN39_INTERNAL_7199ee26_4_k_cu_1109f1b6_30684cute1_E)
_ZN39_INTERNAL_7199ee26_4_k_cu_1109f1b6_30684cute1_E:
	.zero		1
	.type		_ZN39_INTERNAL_7199ee26_4_k_cu_1109f1b6_30684cuda3std3__45__cpo6cbeginE,@object
	.size		_ZN39_INTERNAL_7199ee26_4_k_cu_1109f1b6_30684cuda3std3__45__cpo6cbeginE,(_ZN39_INTERNAL_7199ee26_4_k_cu_1109f1b6_30684cuda3std3__48in_placeE - _ZN39_INTERNAL_7199ee26_4_k_cu_1109f1b6_30684cuda3std3__45__cpo6cbeginE)
_ZN39_INTERNAL_7199ee26_4_k_cu_1109f1b6_30684cuda3std3__45__cpo6cbeginE:
	.zero		1
	.type		_ZN39_INTERNAL_7199ee26_4_k_cu_1109f1b6_30684cuda3std3__48in_placeE,@object
	.size		_ZN39_INTERNAL_7199ee26_4_k_cu_1109f1b6_30684cuda3std3__48in_placeE,(_ZN39_INTERNAL_7199ee26_4_k_cu_1109f1b6_30684cuda3std6ranges3__45__cpo9iter_moveE - _ZN39_INTERNAL_7199ee26_4_k_cu_1109f1b6_30684cuda3std3__48in_placeE)
_ZN39_INTERNAL_7199ee26_4_k_cu_1109f1b6_30684cuda3std3__48in_placeE:
	.zero		1
	.type		_ZN39_INTERNAL_7199ee26_4_k_cu_1109f1b6_30684cuda3std6ranges3__45__cpo9iter_moveE,@object
	.size		_ZN39_INTERNAL_7199ee26_4_k_cu_1109f1b6_30684cuda3std6ranges3__45__cpo9iter_moveE,(_ZN39_INTERNAL_7199ee26_4_k_cu_1109f1b6_30684cuda3std3__45__cpo5beginE - _ZN39_INTERNAL_7199ee26_4_k_cu_1109f1b6_30684cuda3std6ranges3__45__cpo9iter_moveE)
_ZN39_INTERNAL_7199ee26_4_k_cu_1109f1b6_30684cuda3std6ranges3__45__cpo9iter_moveE:
	.zero		1
	.type		_ZN39_INTERNAL_7199ee26_4_k_cu_1109f1b6_30684cuda3std3__45__cpo5beginE,@object
	.size		_ZN39_INTERNAL_7199ee26_4_k_cu_1109f1b6_30684cuda3std3__45__cpo5beginE,(_ZN39_INTERNAL_7199ee26_4_k_cu_1109f1b6_30684cuda3std3__441_GLOBAL__N__7199ee26_4_k_cu_1109f1b6_30686ignoreE - _ZN39_INTERNAL_7199ee26_4_k_cu_1109f1b6_30684cuda3std3__45__cpo5beginE)
_ZN39_INTERNAL_7199ee26_4_k_cu_1109f1b6_30684cuda3std3__45__cpo5beginE:
	.zero		1
	.type		_ZN39_INTERNAL_7199ee26_4_k_cu_1109f1b6_30684cuda3std3__441_GLOBAL__N__7199ee26_4_k_cu_1109f1b6_30686ignoreE,@object
	.size		_ZN39_INTERNAL_7199ee26_4_k_cu_1109f1b6_30684cuda3std3__441_GLOBAL__N__7199ee26_4_k_cu_1109f1b6_30686ignoreE,(_ZN39_INTERNAL_7199ee26_4_k_cu_1109f1b6_30684cute7productE - _ZN39_INTERNAL_7199ee26_4_k_cu_1109f1b6_30684cuda3std3__441_GLOBAL__N__7199ee26_4_k_cu_1109f1b6_30686ignoreE)
_ZN39_INTERNAL_7199ee26_4_k_cu_1109f1b6_30684cuda3std3__441_GLOBAL__N__7199ee26_4_k_cu_1109f1b6_30686ignoreE:
	.zero		1
	.type		_ZN39_INTERNAL_7199ee26_4_k_cu_1109f1b6_30684cute7productE,@object
	.size		_ZN39_INTERNAL_7199ee26_4_k_cu_1109f1b6_30684cute7productE,(_ZN39_INTERNAL_7199ee26_4_k_cu_1109f1b6_30684cuda3std3__45__cpo3endE - _ZN39_INTERNAL_7199ee26_4_k_cu_1109f1b6_30684cute7productE)
_ZN39_INTERNAL_7199ee26_4_k_cu_1109f1b6_30684cute7productE:
	.zero		1
	.type		_ZN39_INTERNAL_7199ee26_4_k_cu_1109f1b6_30684cuda3std3__45__cpo3endE,@object
	.size		_ZN39_INTERNAL_7199ee26_4_k_cu_1109f1b6_30684cuda3std3__45__cpo3endE,(_ZN39_INTERNAL_7199ee26_4_k_cu_1109f1b6_30684cuda3std3__419piecewise_constructE - _ZN39_INTERNAL_7199ee26_4_k_cu_1109f1b6_30684cuda3std3__45__cpo3endE)
_ZN39_INTERNAL_7199ee26_4_k_cu_1109f1b6_30684cuda3std3__45__cpo3endE:
	.zero		1
	.type		_ZN39_INTERNAL_7199ee26_4_k_cu_1109f1b6_30684cuda3std3__419piecewise_constructE,@object
	.size		_ZN39_INTERNAL_7199ee26_4_k_cu_1109f1b6_30684cuda3std3__419piecewise_constructE,(_ZN39_INTERNAL_7199ee26_4_k_cu_1109f1b6_30684cuda3std3__45__cpo4cendE - _ZN39_INTERNAL_7199ee26_4_k_cu_1109f1b6_30684cuda3std3__419piecewise_constructE)
_ZN39_INTERNAL_7199ee26_4_k_cu_1109f1b6_30684cuda3std3__419piecewise_constructE:
	.zero		1
	.type		_ZN39_INTERNAL_7199ee26_4_k_cu_1109f1b6_30684cuda3std3__45__cpo4cendE,@object
	.size		_ZN39_INTERNAL_7199ee26_4_k_cu_1109f1b6_30684cuda3std3__45__cpo4cendE,(_ZN39_INTERNAL_7199ee26_4_k_cu_1109f1b6_30684cuda3std6ranges3__45__cpo4swapE - _ZN39_INTERNAL_7199ee26_4_k_cu_1109f1b6_30684cuda3std3__45__cpo4cendE)
_ZN39_INTERNAL_7199ee26_4_k_cu_1109f1b6_30684cuda3std3__45__cpo4cendE:
	.zero		1
	.type		_ZN39_INTERNAL_7199ee26_4_k_cu_1109f1b6_30684cuda3std6ranges3__45__cpo4swapE,@object
	.size		_ZN39_INTERNAL_7199ee26_4_k_cu_1109f1b6_30684cuda3std6ranges3__45__cpo4swapE,(.L_9 - _ZN39_INTERNAL_7199ee26_4_k_cu_1109f1b6_30684cuda3std6ranges3__45__cpo4swapE)
_ZN39_INTERNAL_7199ee26_4_k_cu_1109f1b6_30684cuda3std6ranges3__45__cpo4swapE:
	.zero		1
.L_9:


//--------------------- .nv.constant0._ZN7cutlass13device_kernelINS_4fmha6kernel13FmhaKernelTmaINS1_10collective15FmhaMainloopTmaINS_6half_tEfN4cute5tupleIJNS7_1CILi64EEESA_NS9_ILi128EEEEEENS4_14ResidualFusionEJEEENS4_15FmhaFwdEpilogueIS6_fNS8_IJSA_SB_SA_EEEEEJEEEEEvNT_6ParamsE --------------------------
	.section	.nv.constant0._ZN7cutlass13device_kernelINS_4fmha6kernel13FmhaKernelTmaINS1_10collective15FmhaMainloopTmaINS_6half_tEfN4cute5tupleIJNS7_1CILi64EEESA_NS9_ILi128EEEEEENS4_14ResidualFusionEJEEENS4_15FmhaFwdEpilogueIS6_fNS8_IJSA_SB_SA_EEEEEJEEEEEvNT_6ParamsE,"a",@progbits
	.sectionflags	@""
	.align	4
.nv.constant0._ZN7cutlass13device_kernelINS_4fmha6kernel13FmhaKernelTmaINS1_10collective15FmhaMainloopTmaINS_6half_tEfN4cute5tupleIJNS7_1CILi64EEESA_NS9_ILi128EEEEEENS4_14ResidualFusionEJEEENS4_15FmhaFwdEpilogueIS6_fNS8_IJSA_SB_SA_EEEEEJEEEEEvNT_6ParamsE:
	.zero		2688


//--------------------- SYMBOLS --------------------------

	.type		.nv.reservedSmem.offset0,@object
	.size		.nv.reservedSmem.offset0,0x4
	.type		__assertfail,@function
